// auto-generated by cutlass_sweep.conv — config: {"arch": "sm_100", "cluster_m": 1, "cluster_n": 1, "conv_kind": "wgrad", "dtype": "e4m3", "ndim": 2, "tile_k": 32, "tile_m": 64, "tile_n": 128}
#include "cutlass/cutlass.h"
#include "cute/tensor.hpp"
#include "cutlass/kernel_hardware_info.hpp"
#include "cutlass/conv/convolution.h"
#include "cutlass/conv/dispatch_policy.hpp"
#include "cutlass/conv/collective/collective_builder.hpp"
#include "cutlass/conv/kernel/conv_universal.hpp"
#include "cutlass/conv/device/conv_universal_adapter.hpp"
#include "cutlass/epilogue/collective/collective_builder.hpp"

using namespace cute;
using Elem = cutlass::float_e4m3_t;
using Acc  = float;
using LayoutAB = cutlass::layout::TensorNHWC;
using LayoutC  = cutlass::layout::TensorKCSR;
constexpr auto ConvOp = cutlass::conv::Operator::kWgrad;
using TileShape    = Shape<_64, Shape<_128>, Shape<_32>>;
using ClusterShape = Shape<_1, _1, _1>;

using CollectiveEpilogue = typename cutlass::epilogue::collective::CollectiveBuilder<
    cutlass::arch::Sm100, cutlass::arch::OpClassTensorOp,
    TileShape, ClusterShape,
    cutlass::epilogue::collective::EpilogueTileAuto,
    Acc, Acc,
    Elem, LayoutC, 128 / cutlass::sizeof_bits<Elem>::value,
    Elem, LayoutC, 128 / cutlass::sizeof_bits<Elem>::value,
    cutlass::epilogue::collective::EpilogueScheduleAuto
  >::CollectiveOp;

using CollectiveMainloop = typename cutlass::conv::collective::CollectiveBuilder<
    cutlass::arch::Sm100, cutlass::arch::OpClassTensorOp, ConvOp,
    Elem, LayoutAB, 128 / cutlass::sizeof_bits<Elem>::value,
    Elem, LayoutAB, 128 / cutlass::sizeof_bits<Elem>::value,
    Acc,
    TileShape, ClusterShape,
    cutlass::conv::collective::StageCountAutoCarveout<
        static_cast<int>(sizeof(typename CollectiveEpilogue::SharedStorage))>,
    cutlass::conv::collective::KernelScheduleAuto
  >::CollectiveOp;

using ProblemShape = cutlass::conv::ConvProblemShape<
    ConvOp, CollectiveMainloop::DispatchPolicy::NumSpatialDimensions>;
using ConvKernel = cutlass::conv::kernel::ConvUniversal<
    ProblemShape, CollectiveMainloop, CollectiveEpilogue>;
using Conv = cutlass::conv::device::ConvUniversalAdapter<ConvKernel>;

auto* _anchor = &cutlass::device_kernel<ConvKernel>;


// ===== COMPILED SASS (sm_100a) =====

	.target	sm_100a

	.elftype	@"ET_EXEC"


//--------------------- .note.nv.tkinfo           --------------------------
	.section	.note.nv.tkinfo,"",@"SHT_NOTE"
	.sectionflags	@"SHF_NOTE_NV_TKINFO"
	.tkinfo
        /*0018*/ 	.word	0x00000002
        /*0030*/ 	.string	""
        /*0030*/ 	.string	"ptxas"
        /*0030*/ 	.string	"Cuda compilation tools, release 13.0, V13.0.88"
        /*0030*/ 	.string	"Build cuda_13.0.r13.0/compiler.36424714_0"
        /*0030*/ 	.string	"-arch sm_100a -m 64 "



//--------------------- .note.nv.cuinfo           --------------------------
	.section	.note.nv.cuinfo,"",@"SHT_NOTE"
	.sectionflags	@"SHF_NOTE_NV_CUINFO"
        /*0018*/ 	.short	0x0002
        /*001a*/ 	.short	0x0064
        /*001c*/ 	.short	0x0082
	.zero		2


//--------------------- .nv.info                  --------------------------
	.section	.nv.info,"",@"SHT_CUDA_INFO"
	.align	4


	//----- nvinfo : EIATTR_REGCOUNT
	.align		4
        /*0000*/ 	.byte	0x04, 0x2f
        /*0002*/ 	.short	(.L_19 - .L_18)
	.align		4
.L_18:
        /*0004*/ 	.word	index@(_ZN7cutlass13device_kernelINS_4conv6kernel13ConvUniversalINS1_16ConvProblemShapeILNS1_8OperatorE2ELi2EEENS1_10collective14CollectiveConvINS1_47MainloopSm100TmaUmmaWarpSpecializedImplicitGemmILS5_2ELi34ELi2ELi1ELi2EN4cute5tupleIJNSA_1CILi1EEESD_SD_EEEEENSB_IJNSC_ILi64EEENSB_IJNSC_ILi128EEEEEENSB_IJNSC_ILi32EEEEEEEEENS_12float_e4m3_tESM_NSA_8TiledMMAINSA_8MMA_AtomIJNSA_10MMA_TraitsINSA_19SM100_MMA_F8F6F4_SSEJSM_SM_fSG_SH_NSA_17integral_constantINSA_4UMMA5MajorELST_1EEESU_NSR_INSS_7ScaleInELSV_0EEESW_EEEEEENSA_6LayoutISE_NSB_IJNSC_ILi0EEES10_S10_EEEEENSB_IJNSA_10UnderscoreES13_S13_EEEEENS7_6detail27Sm100ImplicitGemmTileTraitsINSA_13SM90_TMA_LOADENSA_14ComposedLayoutINSA_7SwizzleILi2ELi4ELi3EEENSA_18smem_ptr_flag_bitsILi8EEENSZ_INSB_IJSG_NSC_ILi8EEEEEENSB_IJSD_SG_EEEEEEEvEENS17_INSA_20SM90_TMA_LOAD_IM2COLENS19_INS1A_ILi3ELi4ELi3EEES1D_NSZ_INSB_IJSH_S1E_EEENSB_IJSD_SH_EEEEEEEvEEEENS_8epilogue10collective18CollectiveEpilogueINS1S_23Sm100TmaWarpSpecializedILi2ELi2ELi32ELb0ELb0EEEJSL_NSB_IJNSZ_ISG_SD_EES1X_EEESM_NSB_IJlNSB_IJSD_llEEES10_EEESM_S20_NS1S_6fusion15FusionCallbacksIS1W_NS21_17LinearCombinationISM_fSM_fLNS_15FloatRoundStyleE2EEESL_S1Y_JEEENSA_5SM1004TMEM4LOAD26SM100_TMEM_LOAD_16dp32b32xES18_NS19_IS1B_S1D_NSZ_INSB_IJS1E_SG_EEENSB_IJSG_SD_EEEEEEENSA_39AutoVectorizingCopyWithAssumedAlignmentILi128EEENSA_14SM90_TMA_STOREES2E_S2G_S2G_EEEvvEEEEvNT_6ParamsE)
        /*0008*/ 	.word	0x00000075


	//----- nvinfo : EIATTR_FRAME_SIZE
	.align		4
.L_19:
        /*000c*/ 	.byte	0x04, 0x11
        /*000e*/ 	.short	(.L_21 - .L_20)
	.align		4
.L_20:
        /*0010*/ 	.word	index@($__internal_2_$__cuda_sm10x_tcgen05_guardrail_trap_unallocated_columns_being_dealloced)
        /*0014*/ 	.word	0x00000008


	//----- nvinfo : EIATTR_FRAME_SIZE
	.align		4
.L_21:
        /*0018*/ 	.byte	0x04, 0x11
        /*001a*/ 	.short	(.L_23 - .L_22)
	.align		4
.L_22:
        /*001c*/ 	.word	index@($__internal_1_$__cuda_sm10x_tcgen05_guardrail_trap_phase_invalid_during_alloc)
        /*0020*/ 	.word	0x00000008


	//----- nvinfo : EIATTR_FRAME_SIZE
	.align		4
.L_23:
        /*0024*/ 	.byte	0x04, 0x11
        /*0026*/ 	.short	(.L_25 - .L_24)
	.align		4
.L_24:
        /*0028*/ 	.word	index@($__internal_0_$__cuda_sm10x_tcgen05_guardrail_trap_col_being_dealloced_not_returned_by_alloc)
        /*002c*/ 	.word	0x00000008


	//----- nvinfo : EIATTR_FRAME_SIZE
	.align		4
.L_25:
        /*0030*/ 	.byte	0x04, 0x11
        /*0032*/ 	.short	(.L_27 - .L_26)
	.align		4
.L_26:
        /*0034*/ 	.word	index@(_ZN7cutlass13device_kernelINS_4conv6kernel13ConvUniversalINS1_16ConvProblemShapeILNS1_8OperatorE2ELi2EEENS1_10collective14CollectiveConvINS1_47MainloopSm100TmaUmmaWarpSpecializedImplicitGemmILS5_2ELi34ELi2ELi1ELi2EN4cute5tupleIJNSA_1CILi1EEESD_SD_EEEEENSB_IJNSC_ILi64EEENSB_IJNSC_ILi128EEEEEENSB_IJNSC_ILi32EEEEEEEEENS_12float_e4m3_tESM_NSA_8TiledMMAINSA_8MMA_AtomIJNSA_10MMA_TraitsINSA_19SM100_MMA_F8F6F4_SSEJSM_SM_fSG_SH_NSA_17integral_constantINSA_4UMMA5MajorELST_1EEESU_NSR_INSS_7ScaleInELSV_0EEESW_EEEEEENSA_6LayoutISE_NSB_IJNSC_ILi0EEES10_S10_EEEEENSB_IJNSA_10UnderscoreES13_S13_EEEEENS7_6detail27Sm100ImplicitGemmTileTraitsINSA_13SM90_TMA_LOADENSA_14ComposedLayoutINSA_7SwizzleILi2ELi4ELi3EEENSA_18smem_ptr_flag_bitsILi8EEENSZ_INSB_IJSG_NSC_ILi8EEEEEENSB_IJSD_SG_EEEEEEEvEENS17_INSA_20SM90_TMA_LOAD_IM2COLENS19_INS1A_ILi3ELi4ELi3EEES1D_NSZ_INSB_IJSH_S1E_EEENSB_IJSD_SH_EEEEEEEvEEEENS_8epilogue10collective18CollectiveEpilogueINS1S_23Sm100TmaWarpSpecializedILi2ELi2ELi32ELb0ELb0EEEJSL_NSB_IJNSZ_ISG_SD_EES1X_EEESM_NSB_IJlNSB_IJSD_llEEES10_EEESM_S20_NS1S_6fusion15FusionCallbacksIS1W_NS21_17LinearCombinationISM_fSM_fLNS_15FloatRoundStyleE2EEESL_S1Y_JEEENSA_5SM1004TMEM4LOAD26SM100_TMEM_LOAD_16dp32b32xES18_NS19_IS1B_S1D_NSZ_INSB_IJS1E_SG_EEENSB_IJSG_SD_EEEEEEENSA_39AutoVectorizingCopyWithAssumedAlignmentILi128EEENSA_14SM90_TMA_STOREES2E_S2G_S2G_EEEvvEEEEvNT_6ParamsE)
        /*0038*/ 	.word	0x00000008


	//----- nvinfo : EIATTR_MIN_STACK_SIZE
	.align		4
.L_27:
        /*003c*/ 	.byte	0x04, 0x12
        /*003e*/ 	.short	(.L_29 - .L_28)
	.align		4
.L_28:
        /*0040*/ 	.word	index@(_ZN7cutlass13device_kernelINS_4conv6kernel13ConvUniversalINS1_16ConvProblemShapeILNS1_8OperatorE2ELi2EEENS1_10collective14CollectiveConvINS1_47MainloopSm100TmaUmmaWarpSpecializedImplicitGemmILS5_2ELi34ELi2ELi1ELi2EN4cute5tupleIJNSA_1CILi1EEESD_SD_EEEEENSB_IJNSC_ILi64EEENSB_IJNSC_ILi128EEEEEENSB_IJNSC_ILi32EEEEEEEEENS_12float_e4m3_tESM_NSA_8TiledMMAINSA_8MMA_AtomIJNSA_10MMA_TraitsINSA_19SM100_MMA_F8F6F4_SSEJSM_SM_fSG_SH_NSA_17integral_constantINSA_4UMMA5MajorELST_1EEESU_NSR_INSS_7ScaleInELSV_0EEESW_EEEEEENSA_6LayoutISE_NSB_IJNSC_ILi0EEES10_S10_EEEEENSB_IJNSA_10UnderscoreES13_S13_EEEEENS7_6detail27Sm100ImplicitGemmTileTraitsINSA_13SM90_TMA_LOADENSA_14ComposedLayoutINSA_7SwizzleILi2ELi4ELi3EEENSA_18smem_ptr_flag_bitsILi8EEENSZ_INSB_IJSG_NSC_ILi8EEEEEENSB_IJSD_SG_EEEEEEEvEENS17_INSA_20SM90_TMA_LOAD_IM2COLENS19_INS1A_ILi3ELi4ELi3EEES1D_NSZ_INSB_IJSH_S1E_EEENSB_IJSD_SH_EEEEEEEvEEEENS_8epilogue10collective18CollectiveEpilogueINS1S_23Sm100TmaWarpSpecializedILi2ELi2ELi32ELb0ELb0EEEJSL_NSB_IJNSZ_ISG_SD_EES1X_EEESM_NSB_IJlNSB_IJSD_llEEES10_EEESM_S20_NS1S_6fusion15FusionCallbacksIS1W_NS21_17LinearCombinationISM_fSM_fLNS_15FloatRoundStyleE2EEESL_S1Y_JEEENSA_5SM1004TMEM4LOAD26SM100_TMEM_LOAD_16dp32b32xES18_NS19_IS1B_S1D_NSZ_INSB_IJS1E_SG_EEENSB_IJSG_SD_EEEEEEENSA_39AutoVectorizingCopyWithAssumedAlignmentILi128EEENSA_14SM90_TMA_STOREES2E_S2G_S2G_EEEvvEEEEvNT_6ParamsE)
        /*0044*/ 	.word	0x00000008
.L_29:


//--------------------- .nv.compat                --------------------------
	.section	.nv.compat,"",@"SHT_CUDA_COMPAT_INFO"
	.align	4
        /*0000*/ 	.byte	0x02, 0x09, 0x01, 0x00, 0x02, 0x02, 0x02, 0x00, 0x02, 0x05, 0x05, 0x00, 0x03, 0x07, 0x01, 0x01
        /*0010*/ 	.byte	0x02, 0x03, 0x01, 0x00, 0x02, 0x06, 0x01, 0x00, 0x04, 0x0b, 0x08, 0x00, 0x09, 0x00, 0x00, 0x00
        /*0020*/ 	.byte	0x00, 0x00, 0x00, 0x00


//--------------------- .nv.info._ZN7cutlass13device_kernelINS_4conv6kernel13ConvUniversalINS1_16ConvProblemShapeILNS1_8OperatorE2ELi2EEENS1_10collective14CollectiveConvINS1_47MainloopSm100TmaUmmaWarpSpecializedImplicitGemmILS5_2ELi34ELi2ELi1ELi2EN4cute5tupleIJNSA_1CILi1EEESD_SD_EEEEENSB_IJNSC_ILi64EEENSB_IJNSC_ILi128EEEEEENSB_IJNSC_ILi32EEEEEEEEENS_12float_e4m3_tESM_NSA_8TiledMMAINSA_8MMA_AtomIJNSA_10MMA_TraitsINSA_19SM100_MMA_F8F6F4_SSEJSM_SM_fSG_SH_NSA_17integral_constantINSA_4UMMA5MajorELST_1EEESU_NSR_INSS_7ScaleInELSV_0EEESW_EEEEEENSA_6LayoutISE_NSB_IJNSC_ILi0EEES10_S10_EEEEENSB_IJNSA_10UnderscoreES13_S13_EEEEENS7_6detail27Sm100ImplicitGemmTileTraitsINSA_13SM90_TMA_LOADENSA_14ComposedLayoutINSA_7SwizzleILi2ELi4ELi3EEENSA_18smem_ptr_flag_bitsILi8EEENSZ_INSB_IJSG_NSC_ILi8EEEEEENSB_IJSD_SG_EEEEEEEvEENS17_INSA_20SM90_TMA_LOAD_IM2COLENS19_INS1A_ILi3ELi4ELi3EEES1D_NSZ_INSB_IJSH_S1E_EEENSB_IJSD_SH_EEEEEEEvEEEENS_8epilogue10collective18CollectiveEpilogueINS1S_23Sm100TmaWarpSpecializedILi2ELi2ELi32ELb0ELb0EEEJSL_NSB_IJNSZ_ISG_SD_EES1X_EEESM_NSB_IJlNSB_IJSD_llEEES10_EEESM_S20_NS1S_6fusion15FusionCallbacksIS1W_NS21_17LinearCombinationISM_fSM_fLNS_15FloatRoundStyleE2EEESL_S1Y_JEEENSA_5SM1004TMEM4LOAD26SM100_TMEM_LOAD_16dp32b32xES18_NS19_IS1B_S1D_NSZ_INSB_IJS1E_SG_EEENSB_IJSG_SD_EEEEEEENSA_39AutoVectorizingCopyWithAssumedAlignmentILi128EEENSA_14SM90_TMA_STOREES2E_S2G_S2G_EEEvvEEEEvNT_6ParamsE --------------------------
	.section	.nv.info._ZN7cutlass13device_kernelINS_4conv6kernel13ConvUniversalINS1_16ConvProblemShapeILNS1_8OperatorE2ELi2EEENS1_10collective14CollectiveConvINS1_47MainloopSm100TmaUmmaWarpSpecializedImplicitGemmILS5_2ELi34ELi2ELi1ELi2EN4cute5tupleIJNSA_1CILi1EEESD_SD_EEEEENSB_IJNSC_ILi64EEENSB_IJNSC_ILi128EEEEEENSB_IJNSC_ILi32EEEEEEEEENS_12float_e4m3_tESM_NSA_8TiledMMAINSA_8MMA_AtomIJNSA_10MMA_TraitsINSA_19SM100_MMA_F8F6F4_SSEJSM_SM_fSG_SH_NSA_17integral_constantINSA_4UMMA5MajorELST_1EEESU_NSR_INSS_7ScaleInELSV_0EEESW_EEEEEENSA_6LayoutISE_NSB_IJNSC_ILi0EEES10_S10_EEEEENSB_IJNSA_10UnderscoreES13_S13_EEEEENS7_6detail27Sm100ImplicitGemmTileTraitsINSA_13SM90_TMA_LOADENSA_14ComposedLayoutINSA_7SwizzleILi2ELi4ELi3EEENSA_18smem_ptr_flag_bitsILi8EEENSZ_INSB_IJSG_NSC_ILi8EEEEEENSB_IJSD_SG_EEEEEEEvEENS17_INSA_20SM90_TMA_LOAD_IM2COLENS19_INS1A_ILi3ELi4ELi3EEES1D_NSZ_INSB_IJSH_S1E_EEENSB_IJSD_SH_EEEEEEEvEEEENS_8epilogue10collective18CollectiveEpilogueINS1S_23Sm100TmaWarpSpecializedILi2ELi2ELi32ELb0ELb0EEEJSL_NSB_IJNSZ_ISG_SD_EES1X_EEESM_NSB_IJlNSB_IJSD_llEEES10_EEESM_S20_NS1S_6fusion15FusionCallbacksIS1W_NS21_17LinearCombinationISM_fSM_fLNS_15FloatRoundStyleE2EEESL_S1Y_JEEENSA_5SM1004TMEM4LOAD26SM100_TMEM_LOAD_16dp32b32xES18_NS19_IS1B_S1D_NSZ_INSB_IJS1E_SG_EEENSB_IJSG_SD_EEEEEEENSA_39AutoVectorizingCopyWithAssumedAlignmentILi128EEENSA_14SM90_TMA_STOREES2E_S2G_S2G_EEEvvEEEEvNT_6ParamsE,"",@"SHT_CUDA_INFO"
	.sectionflags	@""
	.align	4


	//----- nvinfo : EIATTR_CUDA_API_VERSION
	.align		4
        /*0000*/ 	.byte	0x04, 0x37
        /*0002*/ 	.short	(.L_31 - .L_30)
.L_30:
        /*0004*/ 	.word	0x00000082


	//----- nvinfo : EIATTR_KPARAM_INFO
	.align		4
.L_31:
        /*0008*/ 	.byte	0x04, 0x17
        /*000a*/ 	.short	(.L_33 - .L_32)
.L_32:
        /*000c*/ 	.word	0x00000000
        /*0010*/ 	.short	0x0000
        /*0012*/ 	.short	0x0000
        /*0014*/ 	.byte	0x00, 0xf0, 0x01, 0x20


	//----- nvinfo : EIATTR_AT_ENTRY_FRAGMENTS
	.align		4
.L_33:
        /*0018*/ 	.byte	0x04, 0x4f
        /*001a*/ 	.short	(.L_35 - .L_34)


	//   ....[0]....
.L_34:
        /*001c*/ 	.word	0x00000006


	//----- nvinfo : EIATTR_RESERVED_SMEM_USED
	.align		4
.L_35:
        /*0020*/ 	.byte	0x01, 0x41
	.zero		2


	//----- nvinfo : EIATTR_SPARSE_MMA_MASK
	.align		4
        /*0024*/ 	.byte	0x03, 0x50
        /*0026*/ 	.short	0x0000


	//----- nvinfo : EIATTR_TCGEN05_1CTA_USED
	.align		4
        /*0028*/ 	.byte	0x01, 0x51
	.zero		2


	//----- nvinfo : EIATTR_MAXREG_COUNT
	.align		4
        /*002c*/ 	.byte	0x03, 0x1b
        /*002e*/ 	.short	0x00ff


	//----- nvinfo : EIATTR_NUM_BARRIERS
	.align		4
        /*0030*/ 	.byte	0x02, 0x4c
        /*0032*/ 	.byte	0x07
	.zero		1


	//----- nvinfo : EIATTR_EXTERNS
	.align		4
        /*0034*/ 	.byte	0x04, 0x0f
        /*0036*/ 	.short	(.L_37 - .L_36)


	//   ....[0]....
	.align		4
.L_36:
        /*0038*/ 	.word	index@(__assertfail)


	//----- nvinfo : EIATTR_MERCURY_ISA_VERSION
	.align		4
.L_37:
        /*003c*/ 	.byte	0x03, 0x5f
        /*003e*/ 	.short	0x0101


	//----- nvinfo : EIATTR_INT_WARP_WIDE_INSTR_OFFSETS
	.align		4
        /*0040*/ 	.byte	0x04, 0x31
        /*0042*/ 	.short	(.L_39 - .L_38)


	//   ....[0]....
.L_38:
        /*0044*/ 	.word	0x00005070


	//   ....[1]....
        /*0048*/ 	.word	0x00005090


	//   ....[2]....
        /*004c*/ 	.word	0x000050c0


	//   ....[3]....
        /*0050*/ 	.word	0x000060d0


	//   ....[4]....
        /*0054*/ 	.word	0x00006140


	//   ....[5]....
        /*0058*/ 	.word	0x00006230


	//   ....[6]....
        /*005c*/ 	.word	0x000062e0


	//----- nvinfo : EIATTR_COOP_GROUP_MASK_REGIDS
	.align		4
.L_39:
        /*0060*/ 	.byte	0x04, 0x29
        /*0062*/ 	.short	(.L_41 - .L_40)


	//   ....[0]....
.L_40:
        /*0064*/ 	.word	0xffffffff


	//   ....[1]....
        /*0068*/ 	.word	0xffffffff


	//   ....[2]....
        /*006c*/ 	.word	0xffffffff


	//   ....[3]....
        /*0070*/ 	.word	0xffffffff


	//   ....[4]....
        /*0074*/ 	.word	0xffffffff


	//   ....[5]....
        /*0078*/ 	.word	0xffffffff


	//   ....[6]....
        /*007c*/ 	.word	0xffffffff


	//   ....[7]....
        /*0080*/ 	.word	0xffffffff


	//   ....[8]....
        /*0084*/ 	.word	0xffffffff


	//   ....[9]....
        /*0088*/ 	.word	0xffffffff


	//   ....[10]....
        /*008c*/ 	.word	0xffffffff


	//   ....[11]....
        /*0090*/ 	.word	0xffffffff


	//----- nvinfo : EIATTR_COOP_GROUP_INSTR_OFFSETS
	.align		4
.L_41:
        /*0094*/ 	.byte	0x04, 0x28
        /*0096*/ 	.short	(.L_43 - .L_42)


	//   ....[0]....
.L_42:
        /*0098*/ 	.word	0x00000090


	//   ....[1]....
        /*009c*/ 	.word	0x00000500


	//   ....[2]....
        /*00a0*/ 	.word	0x00000a60


	//   ....[3]....
        /*00a4*/ 	.word	0x00000bc0


	//   ....[4]....
        /*00a8*/ 	.word	0x00000cc0


	//   ....[5]....
        /*00ac*/ 	.word	0x00000e10


	//   ....[6]....
        /*00b0*/ 	.word	0x00002650


	//   ....[7]....
        /*00b4*/ 	.word	0x00004560


	//   ....[8]....
        /*00b8*/ 	.word	0x00004770


	//   ....[9]....
        /*00bc*/ 	.word	0x000047a0


	//   ....[10]....
        /*00c0*/ 	.word	0x00004f50


	//   ....[11]....
        /*00c4*/ 	.word	0x00005190


	//----- nvinfo : EIATTR_VRC_CTA_INIT_COUNT
	.align		4
.L_43:
        /*00c8*/ 	.byte	0x02, 0x4a
        /*00ca*/ 	.byte	0x80
	.zero		1


	//----- nvinfo : EIATTR_SYSCALL_OFFSETS
	.align		4
        /*00cc*/ 	.byte	0x04, 0x46
        /*00ce*/ 	.short	(.L_45 - .L_44)


	//   ....[0]....
.L_44:
        /*00d0*/ 	.word	0x00007300


	//   ....[1]....
        /*00d4*/ 	.word	0x00007440


	//   ....[2]....
        /*00d8*/ 	.word	0x00007c20


	//   ....[3]....
        /*00dc*/ 	.word	0x000089c0


	//----- nvinfo : EIATTR_MBARRIER_INSTR_OFFSETS
	.align		4
.L_45:
        /*00e0*/ 	.byte	0x04, 0x39
        /*00e2*/ 	.short	(.L_47 - .L_46)


	//   ....[0]....
.L_46:
        /*00e4*/ 	.word	0x00000600
        /*00e8*/ 	.word	0x000000ff
        /*00ec*/ 	.word	0x00000000
        /*00f0*/ 	.short	0x0100
        /*00f2*/ 	.byte	0x04
	.zero		1


	//   ....[1]....
        /*00f4*/ 	.word	0x00000610
        /*00f8*/ 	.word	0x000000ff
        /*00fc*/ 	.word	0x00000110
        /*0100*/ 	.short	0x0100
        /*0102*/ 	.byte	0x04
	.zero		1


	//   ....[2]....
        /*0104*/ 	.word	0x00000620
        /*0108*/ 	.word	0x000000ff
        /*010c*/ 	.word	0x00000008
        /*0110*/ 	.short	0x0100
        /*0112*/ 	.byte	0x04
	.zero		1


	//   ....[3]....
        /*0114*/ 	.word	0x00000630
        /*0118*/ 	.word	0x000000ff
        /*011c*/ 	.word	0x00000118
        /*0120*/ 	.short	0x0100
        /*0122*/ 	.byte	0x04
	.zero		1


	//   ....[4]....
        /*0124*/ 	.word	0x00000640
        /*0128*/ 	.word	0x000000ff
        /*012c*/ 	.word	0x00000010
        /*0130*/ 	.short	0x0100
        /*0132*/ 	.byte	0x04
	.zero		1


	//   ....[5]....
        /*0134*/ 	.word	0x00000650
        /*0138*/ 	.word	0x000000ff
        /*013c*/ 	.word	0x00000120
        /*0140*/ 	.short	0x0100
        /*0142*/ 	.byte	0x04
	.zero		1


	//   ....[6]....
        /*0144*/ 	.word	0x00000660
        /*0148*/ 	.word	0x000000ff
        /*014c*/ 	.word	0x00000018
        /*0150*/ 	.short	0x0100
        /*0152*/ 	.byte	0x04
	.zero		1


	//   ....[7]....
        /*0154*/ 	.word	0x00000670
        /*0158*/ 	.word	0x000000ff
        /*015c*/ 	.word	0x00000128
        /*0160*/ 	.short	0x0100
        /*0162*/ 	.byte	0x04
	.zero		1


	//   ....[8]....
        /*0164*/ 	.word	0x00000680
        /*0168*/ 	.word	0x000000ff
        /*016c*/ 	.word	0x00000020
        /*0170*/ 	.short	0x0100
        /*0172*/ 	.byte	0x04
	.zero		1


	//   ....[9]....
        /*0174*/ 	.word	0x00000690
        /*0178*/ 	.word	0x000000ff
        /*017c*/ 	.word	0x00000130
        /*0180*/ 	.short	0x0100
        /*0182*/ 	.byte	0x04
	.zero		1


	//   ....[10]....
        /*0184*/ 	.word	0x000006a0
        /*0188*/ 	.word	0x000000ff
        /*018c*/ 	.word	0x00000028
        /*0190*/ 	.short	0x0100
        /*0192*/ 	.byte	0x04
	.zero		1


	//   ....[11]....
        /*0194*/ 	.word	0x000006b0
        /*0198*/ 	.word	0x000000ff
        /*019c*/ 	.word	0x00000138
        /*01a0*/ 	.short	0x0100
        /*01a2*/ 	.byte	0x04
	.zero		1


	//   ....[12]....
        /*01a4*/ 	.word	0x000006c0
        /*01a8*/ 	.word	0x000000ff
        /*01ac*/ 	.word	0x00000030
        /*01b0*/ 	.short	0x0100
        /*01b2*/ 	.byte	0x04
	.zero		1


	//   ....[13]....
        /*01b4*/ 	.word	0x000006d0
        /*01b8*/ 	.word	0x000000ff
        /*01bc*/ 	.word	0x00000140
        /*01c0*/ 	.short	0x0100
        /*01c2*/ 	.byte	0x04
	.zero		1


	//   ....[14]....
        /*01c4*/ 	.word	0x000006e0
        /*01c8*/ 	.word	0x000000ff
        /*01cc*/ 	.word	0x00000038
        /*01d0*/ 	.short	0x0100
        /*01d2*/ 	.byte	0x04
	.zero		1


	//   ....[15]....
        /*01d4*/ 	.word	0x000006f0
        /*01d8*/ 	.word	0x000000ff
        /*01dc*/ 	.word	0x00000148
        /*01e0*/ 	.short	0x0100
        /*01e2*/ 	.byte	0x04
	.zero		1


	//   ....[16]....
        /*01e4*/ 	.word	0x00000700
        /*01e8*/ 	.word	0x000000ff
        /*01ec*/ 	.word	0x00000040
        /*01f0*/ 	.short	0x0100
        /*01f2*/ 	.byte	0x04
	.zero		1


	//   ....[17]....
        /*01f4*/ 	.word	0x00000710
        /*01f8*/ 	.word	0x000000ff
        /*01fc*/ 	.word	0x00000150
        /*0200*/ 	.short	0x0100
        /*0202*/ 	.byte	0x04
	.zero		1


	//   ....[18]....
        /*0204*/ 	.word	0x00000720
        /*0208*/ 	.word	0x000000ff
        /*020c*/ 	.word	0x00000048
        /*0210*/ 	.short	0x0100
        /*0212*/ 	.byte	0x04
	.zero		1


	//   ....[19]....
        /*0214*/ 	.word	0x00000730
        /*0218*/ 	.word	0x000000ff
        /*021c*/ 	.word	0x00000158
        /*0220*/ 	.short	0x0100
        /*0222*/ 	.byte	0x04
	.zero		1


	//   ....[20]....
        /*0224*/ 	.word	0x00000740
        /*0228*/ 	.word	0x000000ff
        /*022c*/ 	.word	0x00000050
        /*0230*/ 	.short	0x0100
        /*0232*/ 	.byte	0x04
	.zero		1


	//   ....[21]....
        /*0234*/ 	.word	0x00000750
        /*0238*/ 	.word	0x000000ff
        /*023c*/ 	.word	0x00000160
        /*0240*/ 	.short	0x0100
        /*0242*/ 	.byte	0x04
	.zero		1


	//   ....[22]....
        /*0244*/ 	.word	0x00000760
        /*0248*/ 	.word	0x000000ff
        /*024c*/ 	.word	0x00000058
        /*0250*/ 	.short	0x0100
        /*0252*/ 	.byte	0x04
	.zero		1


	//   ....[23]....
        /*0254*/ 	.word	0x00000770
        /*0258*/ 	.word	0x000000ff
        /*025c*/ 	.word	0x00000168
        /*0260*/ 	.short	0x0100
        /*0262*/ 	.byte	0x04
	.zero		1


	//   ....[24]....
        /*0264*/ 	.word	0x00000780
        /*0268*/ 	.word	0x000000ff
        /*026c*/ 	.word	0x00000060
        /*0270*/ 	.short	0x0100
        /*0272*/ 	.byte	0x04
	.zero		1


	//   ....[25]....
        /*0274*/ 	.word	0x00000790
        /*0278*/ 	.word	0x000000ff
        /*027c*/ 	.word	0x00000170
        /*0280*/ 	.short	0x0100
        /*0282*/ 	.byte	0x04
	.zero		1


	//   ....[26]....
        /*0284*/ 	.word	0x000007a0
        /*0288*/ 	.word	0x000000ff
        /*028c*/ 	.word	0x00000068
        /*0290*/ 	.short	0x0100
        /*0292*/ 	.byte	0x04
	.zero		1


	//   ....[27]....
        /*0294*/ 	.word	0x000007b0
        /*0298*/ 	.word	0x000000ff
        /*029c*/ 	.word	0x00000178
        /*02a0*/ 	.short	0x0100
        /*02a2*/ 	.byte	0x04
	.zero		1


	//   ....[28]....
        /*02a4*/ 	.word	0x000007c0
        /*02a8*/ 	.word	0x000000ff
        /*02ac*/ 	.word	0x00000070
        /*02b0*/ 	.short	0x0100
        /*02b2*/ 	.byte	0x04
	.zero		1


	//   ....[29]....
        /*02b4*/ 	.word	0x000007d0
        /*02b8*/ 	.word	0x000000ff
        /*02bc*/ 	.word	0x00000180
        /*02c0*/ 	.short	0x0100
        /*02c2*/ 	.byte	0x04
	.zero		1


	//   ....[30]....
        /*02c4*/ 	.word	0x000007e0
        /*02c8*/ 	.word	0x000000ff
        /*02cc*/ 	.word	0x00000078
        /*02d0*/ 	.short	0x0100
        /*02d2*/ 	.byte	0x04
	.zero		1


	//   ....[31]....
        /*02d4*/ 	.word	0x000007f0
        /*02d8*/ 	.word	0x000000ff
        /*02dc*/ 	.word	0x00000188
        /*02e0*/ 	.short	0x0100
        /*02e2*/ 	.byte	0x04
	.zero		1


	//   ....[32]....
        /*02e4*/ 	.word	0x00000800
        /*02e8*/ 	.word	0x000000ff
        /*02ec*/ 	.word	0x00000080
        /*02f0*/ 	.short	0x0100
        /*02f2*/ 	.byte	0x04
	.zero		1


	//   ....[33]....
        /*02f4*/ 	.word	0x00000810
        /*02f8*/ 	.word	0x000000ff
        /*02fc*/ 	.word	0x00000190
        /*0300*/ 	.short	0x0100
        /*0302*/ 	.byte	0x04
	.zero		1


	//   ....[34]....
        /*0304*/ 	.word	0x00000820
        /*0308*/ 	.word	0x000000ff
        /*030c*/ 	.word	0x00000088
        /*0310*/ 	.short	0x0100
        /*0312*/ 	.byte	0x04
	.zero		1


	//   ....[35]....
        /*0314*/ 	.word	0x00000830
        /*0318*/ 	.word	0x000000ff
        /*031c*/ 	.word	0x00000198
        /*0320*/ 	.short	0x0100
        /*0322*/ 	.byte	0x04
	.zero		1


	//   ....[36]....
        /*0324*/ 	.word	0x00000840
        /*0328*/ 	.word	0x000000ff
        /*032c*/ 	.word	0x00000090
        /*0330*/ 	.short	0x0100
        /*0332*/ 	.byte	0x04
	.zero		1


	//   ....[37]....
        /*0334*/ 	.word	0x00000850
        /*0338*/ 	.word	0x000000ff
        /*033c*/ 	.word	0x000001a0
        /*0340*/ 	.short	0x0100
        /*0342*/ 	.byte	0x04
	.zero		1


	//   ....[38]....
        /*0344*/ 	.word	0x00000860
        /*0348*/ 	.word	0x000000ff
        /*034c*/ 	.word	0x00000098
        /*0350*/ 	.short	0x0100
        /*0352*/ 	.byte	0x04
	.zero		1


	//   ....[39]....
        /*0354*/ 	.word	0x00000870
        /*0358*/ 	.word	0x000000ff
        /*035c*/ 	.word	0x000001a8
        /*0360*/ 	.short	0x0100
        /*0362*/ 	.byte	0x04
	.zero		1


	//   ....[40]....
        /*0364*/ 	.word	0x00000880
        /*0368*/ 	.word	0x000000ff
        /*036c*/ 	.word	0x000000a0
        /*0370*/ 	.short	0x0100
        /*0372*/ 	.byte	0x04
	.zero		1


	//   ....[41]....
        /*0374*/ 	.word	0x00000890
        /*0378*/ 	.word	0x000000ff
        /*037c*/ 	.word	0x000001b0
        /*0380*/ 	.short	0x0100
        /*0382*/ 	.byte	0x04
	.zero		1


	//   ....[42]....
        /*0384*/ 	.word	0x000008a0
        /*0388*/ 	.word	0x000000ff
        /*038c*/ 	.word	0x000000a8
        /*0390*/ 	.short	0x0100
        /*0392*/ 	.byte	0x04
	.zero		1


	//   ....[43]....
        /*0394*/ 	.word	0x000008b0
        /*0398*/ 	.word	0x000000ff
        /*039c*/ 	.word	0x000001b8
        /*03a0*/ 	.short	0x0100
        /*03a2*/ 	.byte	0x04
	.zero		1


	//   ....[44]....
        /*03a4*/ 	.word	0x000008c0
        /*03a8*/ 	.word	0x000000ff
        /*03ac*/ 	.word	0x000000b0
        /*03b0*/ 	.short	0x0100
        /*03b2*/ 	.byte	0x04
	.zero		1


	//   ....[45]....
        /*03b4*/ 	.word	0x000008d0
        /*03b8*/ 	.word	0x000000ff
        /*03bc*/ 	.word	0x000001c0
        /*03c0*/ 	.short	0x0100
        /*03c2*/ 	.byte	0x04
	.zero		1


	//   ....[46]....
        /*03c4*/ 	.word	0x000008e0
        /*03c8*/ 	.word	0x000000ff
        /*03cc*/ 	.word	0x000000b8
        /*03d0*/ 	.short	0x0100
        /*03d2*/ 	.byte	0x04
	.zero		1


	//   ....[47]....
        /*03d4*/ 	.word	0x000008f0
        /*03d8*/ 	.word	0x000000ff
        /*03dc*/ 	.word	0x000001c8
        /*03e0*/ 	.short	0x0100
        /*03e2*/ 	.byte	0x04
	.zero		1


	//   ....[48]....
        /*03e4*/ 	.word	0x00000900
        /*03e8*/ 	.word	0x000000ff
        /*03ec*/ 	.word	0x000000c0
        /*03f0*/ 	.short	0x0100
        /*03f2*/ 	.byte	0x04
	.zero		1


	//   ....[49]....
        /*03f4*/ 	.word	0x00000910
        /*03f8*/ 	.word	0x000000ff
        /*03fc*/ 	.word	0x000001d0
        /*0400*/ 	.short	0x0100
        /*0402*/ 	.byte	0x04
	.zero		1


	//   ....[50]....
        /*0404*/ 	.word	0x00000920
        /*0408*/ 	.word	0x000000ff
        /*040c*/ 	.word	0x000000c8
        /*0410*/ 	.short	0x0100
        /*0412*/ 	.byte	0x04
	.zero		1


	//   ....[51]....
        /*0414*/ 	.word	0x00000930
        /*0418*/ 	.word	0x000000ff
        /*041c*/ 	.word	0x000001d8
        /*0420*/ 	.short	0x0100
        /*0422*/ 	.byte	0x04
	.zero		1


	//   ....[52]....
        /*0424*/ 	.word	0x00000940
        /*0428*/ 	.word	0x000000ff
        /*042c*/ 	.word	0x000000d0
        /*0430*/ 	.short	0x0100
        /*0432*/ 	.byte	0x04
	.zero		1


	//   ....[53]....
        /*0434*/ 	.word	0x00000950
        /*0438*/ 	.word	0x000000ff
        /*043c*/ 	.word	0x000001e0
        /*0440*/ 	.short	0x0100
        /*0442*/ 	.byte	0x04
	.zero		1


	//   ....[54]....
        /*0444*/ 	.word	0x00000960
        /*0448*/ 	.word	0x000000ff
        /*044c*/ 	.word	0x000000d8
        /*0450*/ 	.short	0x0100
        /*0452*/ 	.byte	0x04
	.zero		1


	//   ....[55]....
        /*0454*/ 	.word	0x00000970
        /*0458*/ 	.word	0x000000ff
        /*045c*/ 	.word	0x000001e8
        /*0460*/ 	.short	0x0100
        /*0462*/ 	.byte	0x04
	.zero		1


	//   ....[56]....
        /*0464*/ 	.word	0x00000980
        /*0468*/ 	.word	0x000000ff
        /*046c*/ 	.word	0x000000e0
        /*0470*/ 	.short	0x0100
        /*0472*/ 	.byte	0x04
	.zero		1


	//   ....[57]....
        /*0474*/ 	.word	0x00000990
        /*0478*/ 	.word	0x000000ff
        /*047c*/ 	.word	0x000001f0
        /*0480*/ 	.short	0x0100
        /*0482*/ 	.byte	0x04
	.zero		1


	//   ....[58]....
        /*0484*/ 	.word	0x000009a0
        /*0488*/ 	.word	0x000000ff
        /*048c*/ 	.word	0x000000e8
        /*0490*/ 	.short	0x0100
        /*0492*/ 	.byte	0x04
	.zero		1


	//   ....[59]....
        /*0494*/ 	.word	0x000009b0
        /*0498*/ 	.word	0x000000ff
        /*049c*/ 	.word	0x000001f8
        /*04a0*/ 	.short	0x0100
        /*04a2*/ 	.byte	0x04
	.zero		1


	//   ....[60]....
        /*04a4*/ 	.word	0x000009c0
        /*04a8*/ 	.word	0x000000ff
        /*04ac*/ 	.word	0x000000f0
        /*04b0*/ 	.short	0x0100
        /*04b2*/ 	.byte	0x04
	.zero		1


	//   ....[61]....
        /*04b4*/ 	.word	0x000009d0
        /*04b8*/ 	.word	0x000000ff
        /*04bc*/ 	.word	0x00000200
        /*04c0*/ 	.short	0x0100
        /*04c2*/ 	.byte	0x04
	.zero		1


	//   ....[62]....
        /*04c4*/ 	.word	0x000009e0
        /*04c8*/ 	.word	0x000000ff
        /*04cc*/ 	.word	0x000000f8
        /*04d0*/ 	.short	0x0100
        /*04d2*/ 	.byte	0x04
	.zero		1


	//   ....[63]....
        /*04d4*/ 	.word	0x000009f0
        /*04d8*/ 	.word	0x000000ff
        /*04dc*/ 	.word	0x00000208
        /*04e0*/ 	.short	0x0100
        /*04e2*/ 	.byte	0x04
	.zero		1


	//   ....[64]....
        /*04e4*/ 	.word	0x00000a00
        /*04e8*/ 	.word	0x000000ff
        /*04ec*/ 	.word	0x00000100
        /*04f0*/ 	.short	0x0100
        /*04f2*/ 	.byte	0x04
	.zero		1


	//   ....[65]....
        /*04f4*/ 	.word	0x00000a10
        /*04f8*/ 	.word	0x000000ff
        /*04fc*/ 	.word	0x00000210
        /*0500*/ 	.short	0x0100
        /*0502*/ 	.byte	0x04
	.zero		1


	//   ....[66]....
        /*0504*/ 	.word	0x00000a20
        /*0508*/ 	.word	0x000000ff
        /*050c*/ 	.word	0x00000108
        /*0510*/ 	.short	0x0100
        /*0512*/ 	.byte	0x04
	.zero		1


	//   ....[67]....
        /*0514*/ 	.word	0x00000a30
        /*0518*/ 	.word	0x000000ff
        /*051c*/ 	.word	0x00000218
        /*0520*/ 	.short	0x0100
        /*0522*/ 	.byte	0x04
	.zero		1


	//   ....[68]....
        /*0524*/ 	.word	0x00000b70
        /*0528*/ 	.word	0x000000ff
        /*052c*/ 	.word	0x00000220
        /*0530*/ 	.short	0x0100
        /*0532*/ 	.byte	0x04
	.zero		1


	//   ....[69]....
        /*0534*/ 	.word	0x00000b80
        /*0538*/ 	.word	0x000000ff
        /*053c*/ 	.word	0x00000230
        /*0540*/ 	.short	0x0100
        /*0542*/ 	.byte	0x04
	.zero		1


	//   ....[70]....
        /*0544*/ 	.word	0x00000b90
        /*0548*/ 	.word	0x000000ff
        /*054c*/ 	.word	0x00000228
        /*0550*/ 	.short	0x0100
        /*0552*/ 	.byte	0x04
	.zero		1


	//   ....[71]....
        /*0554*/ 	.word	0x00000ba0
        /*0558*/ 	.word	0x000000ff
        /*055c*/ 	.word	0x00000238
        /*0560*/ 	.short	0x0100
        /*0562*/ 	.byte	0x04
	.zero		1


	//   ....[72]....
        /*0564*/ 	.word	0x00000c90
        /*0568*/ 	.word	0x000000ff
        /*056c*/ 	.word	0x00000240
        /*0570*/ 	.short	0x0100
        /*0572*/ 	.byte	0x06
	.zero		1


	//   ....[73]....
        /*0574*/ 	.word	0x00000ca0
        /*0578*/ 	.word	0x000000ff
        /*057c*/ 	.word	0x00000248
        /*0580*/ 	.short	0x0100
        /*0582*/ 	.byte	0x06
	.zero		1


	//   ....[74]....
        /*0584*/ 	.word	0x00000de0
        /*0588*/ 	.word	0x000000ff
        /*058c*/ 	.word	0x00000250
        /*0590*/ 	.short	0x0100
        /*0592*/ 	.byte	0x06
	.zero		1


	//   ....[75]....
        /*0594*/ 	.word	0x00000df0
        /*0598*/ 	.word	0x000000ff
        /*059c*/ 	.word	0x00000258
        /*05a0*/ 	.short	0x0100
        /*05a2*/ 	.byte	0x06
	.zero		1


	//   ....[76]....
        /*05a4*/ 	.word	0x00000f40
        /*05a8*/ 	.word	0x000000ff
        /*05ac*/ 	.word	0x00000260
        /*05b0*/ 	.short	0x0100
        /*05b2*/ 	.byte	0x04
	.zero		1


	//   ....[77]....
        /*05b4*/ 	.word	0x00000f50
        /*05b8*/ 	.word	0x000000ff
        /*05bc*/ 	.word	0x00000270
        /*05c0*/ 	.short	0x0100
        /*05c2*/ 	.byte	0x04
	.zero		1


	//   ....[78]....
        /*05c4*/ 	.word	0x00000f60
        /*05c8*/ 	.word	0x000000ff
        /*05cc*/ 	.word	0x00000268
        /*05d0*/ 	.short	0x0100
        /*05d2*/ 	.byte	0x04
	.zero		1


	//   ....[79]....
        /*05d4*/ 	.word	0x00000f70
        /*05d8*/ 	.word	0x000000ff
        /*05dc*/ 	.word	0x00000278
        /*05e0*/ 	.short	0x0100
        /*05e2*/ 	.byte	0x04
	.zero		1


	//   ....[80]....
        /*05e4*/ 	.word	0x00001b20
        /*05e8*/ 	.word	0x000000ff
        /*05ec*/ 	.word	0x00000110
        /*05f0*/ 	.short	0x010a
        /*05f2*/ 	.byte	0x07
	.zero		1


	//   ....[81]....
        /*05f4*/ 	.word	0x00001e50
        /*05f8*/ 	.word	0x000000ff
        /*05fc*/ 	.word	0x00000110
        /*0600*/ 	.short	0x010a
        /*0602*/ 	.byte	0x29
	.zero		1


	//   ....[82]....
        /*0604*/ 	.word	0x00001fc0
        /*0608*/ 	.word	0x000000ff
        /*060c*/ 	.word	0x00000110
        /*0610*/ 	.short	0x010a
        /*0612*/ 	.byte	0x08
	.zero		1


	//   ....[83]....
        /*0614*/ 	.word	0x000021a0
        /*0618*/ 	.word	0x000000ff
        /*061c*/ 	.word	0x00000248
        /*0620*/ 	.short	0x0101
        /*0622*/ 	.byte	0x17
	.zero		1


	//   ....[84]....
        /*0624*/ 	.word	0x000021d0
        /*0628*/ 	.word	0x000000ff
        /*062c*/ 	.word	0x00000110
        /*0630*/ 	.short	0x010a
        /*0632*/ 	.byte	0x04
	.zero		1


	//   ....[85]....
        /*0634*/ 	.word	0x00002310
        /*0638*/ 	.word	0x000000ff
        /*063c*/ 	.word	0x00000110
        /*0640*/ 	.short	0x010a
        /*0642*/ 	.byte	0x19
	.zero		1


	//   ....[86]....
        /*0644*/ 	.word	0x00002480
        /*0648*/ 	.word	0x000000ff
        /*064c*/ 	.word	0x00000110
        /*0650*/ 	.short	0x010a
        /*0652*/ 	.byte	0x08
	.zero		1


	//   ....[87]....
        /*0654*/ 	.word	0x00002660
        /*0658*/ 	.word	0x000000ff
        /*065c*/ 	.word	0x00000250
        /*0660*/ 	.short	0x010a
        /*0662*/ 	.byte	0x17
	.zero		1


	//   ....[88]....
        /*0664*/ 	.word	0x00002720
        /*0668*/ 	.word	0x000000ff
        /*066c*/ 	.word	0x00000000
        /*0670*/ 	.short	0x0101
        /*0672*/ 	.byte	0x04
	.zero		1


	//   ....[89]....
        /*0674*/ 	.word	0x00002d10
        /*0678*/ 	.word	0x000000ff
        /*067c*/ 	.word	0x00000000
        /*0680*/ 	.short	0x010a
        /*0682*/ 	.byte	0x04
	.zero		1


	//   ....[90]....
        /*0684*/ 	.word	0x00002db0
        /*0688*/ 	.word	0x000000ff
        /*068c*/ 	.word	0x00000000
        /*0690*/ 	.short	0x010a
        /*0692*/ 	.byte	0x05
	.zero		1


	//   ....[91]....
        /*0694*/ 	.word	0x00002e50
        /*0698*/ 	.word	0x000000ff
        /*069c*/ 	.word	0x00000000
        /*06a0*/ 	.short	0x010a
        /*06a2*/ 	.byte	0x05
	.zero		1


	//   ....[92]....
        /*06a4*/ 	.word	0x00002ef0
        /*06a8*/ 	.word	0x000000ff
        /*06ac*/ 	.word	0x00000000
        /*06b0*/ 	.short	0x010a
        /*06b2*/ 	.byte	0x05
	.zero		1


	//   ....[93]....
        /*06b4*/ 	.word	0x00002f90
        /*06b8*/ 	.word	0x000000ff
        /*06bc*/ 	.word	0x00000000
        /*06c0*/ 	.short	0x010a
        /*06c2*/ 	.byte	0x05
	.zero		1


	//   ....[94]....
        /*06c4*/ 	.word	0x00003030
        /*06c8*/ 	.word	0x000000ff
        /*06cc*/ 	.word	0x00000000
        /*06d0*/ 	.short	0x010a
        /*06d2*/ 	.byte	0x05
	.zero		1


	//   ....[95]....
        /*06d4*/ 	.word	0x000030d0
        /*06d8*/ 	.word	0x000000ff
        /*06dc*/ 	.word	0x00000000
        /*06e0*/ 	.short	0x010a
        /*06e2*/ 	.byte	0x05
	.zero		1


	//   ....[96]....
        /*06e4*/ 	.word	0x00003170
        /*06e8*/ 	.word	0x000000ff
        /*06ec*/ 	.word	0x00000000
        /*06f0*/ 	.short	0x010a
        /*06f2*/ 	.byte	0x05
	.zero		1


	//   ....[97]....
        /*06f4*/ 	.word	0x00003210
        /*06f8*/ 	.word	0x000000ff
        /*06fc*/ 	.word	0x00000000
        /*0700*/ 	.short	0x010a
        /*0702*/ 	.byte	0x05
	.zero		1


	//   ....[98]....
        /*0704*/ 	.word	0x000032b0
        /*0708*/ 	.word	0x000000ff
        /*070c*/ 	.word	0x00000000
        /*0710*/ 	.short	0x010a
        /*0712*/ 	.byte	0x05
	.zero		1


	//   ....[99]....
        /*0714*/ 	.word	0x00003350
        /*0718*/ 	.word	0x000000ff
        /*071c*/ 	.word	0x00000000
        /*0720*/ 	.short	0x010a
        /*0722*/ 	.byte	0x05
	.zero		1


	//   ....[100]....
        /*0724*/ 	.word	0x000033f0
        /*0728*/ 	.word	0x000000ff
        /*072c*/ 	.word	0x00000000
        /*0730*/ 	.short	0x010a
        /*0732*/ 	.byte	0x05
	.zero		1


	//   ....[101]....
        /*0734*/ 	.word	0x00003490
        /*0738*/ 	.word	0x000000ff
        /*073c*/ 	.word	0x00000000
        /*0740*/ 	.short	0x010a
        /*0742*/ 	.byte	0x05
	.zero		1


	//   ....[102]....
        /*0744*/ 	.word	0x00003530
        /*0748*/ 	.word	0x000000ff
        /*074c*/ 	.word	0x00000000
        /*0750*/ 	.short	0x010a
        /*0752*/ 	.byte	0x05
	.zero		1


	//   ....[103]....
        /*0754*/ 	.word	0x000035d0
        /*0758*/ 	.word	0x000000ff
        /*075c*/ 	.word	0x00000000
        /*0760*/ 	.short	0x010a
        /*0762*/ 	.byte	0x05
	.zero		1


	//   ....[104]....
        /*0764*/ 	.word	0x00003670
        /*0768*/ 	.word	0x000000ff
        /*076c*/ 	.word	0x00000000
        /*0770*/ 	.short	0x010a
        /*0772*/ 	.byte	0x05
	.zero		1


	//   ....[105]....
        /*0774*/ 	.word	0x00003710
        /*0778*/ 	.word	0x000000ff
        /*077c*/ 	.word	0x00000000
        /*0780*/ 	.short	0x010a
        /*0782*/ 	.byte	0x05
	.zero		1


	//   ....[106]....
        /*0784*/ 	.word	0x000037b0
        /*0788*/ 	.word	0x000000ff
        /*078c*/ 	.word	0x00000000
        /*0790*/ 	.short	0x010a
        /*0792*/ 	.byte	0x05
	.zero		1


	//   ....[107]....
        /*0794*/ 	.word	0x00003850
        /*0798*/ 	.word	0x000000ff
        /*079c*/ 	.word	0x00000000
        /*07a0*/ 	.short	0x010a
        /*07a2*/ 	.byte	0x05
	.zero		1


	//   ....[108]....
        /*07a4*/ 	.word	0x000038f0
        /*07a8*/ 	.word	0x000000ff
        /*07ac*/ 	.word	0x00000000
        /*07b0*/ 	.short	0x010a
        /*07b2*/ 	.byte	0x05
	.zero		1


	//   ....[109]....
        /*07b4*/ 	.word	0x00003990
        /*07b8*/ 	.word	0x000000ff
        /*07bc*/ 	.word	0x00000000
        /*07c0*/ 	.short	0x010a
        /*07c2*/ 	.byte	0x05
	.zero		1


	//   ....[110]....
        /*07c4*/ 	.word	0x00003a30
        /*07c8*/ 	.word	0x000000ff
        /*07cc*/ 	.word	0x00000000
        /*07d0*/ 	.short	0x010a
        /*07d2*/ 	.byte	0x05
	.zero		1


	//   ....[111]....
        /*07d4*/ 	.word	0x00003ad0
        /*07d8*/ 	.word	0x000000ff
        /*07dc*/ 	.word	0x00000000
        /*07e0*/ 	.short	0x010a
        /*07e2*/ 	.byte	0x05
	.zero		1


	//   ....[112]....
        /*07e4*/ 	.word	0x00003b70
        /*07e8*/ 	.word	0x000000ff
        /*07ec*/ 	.word	0x00000000
        /*07f0*/ 	.short	0x010a
        /*07f2*/ 	.byte	0x05
	.zero		1


	//   ....[113]....
        /*07f4*/ 	.word	0x00003c10
        /*07f8*/ 	.word	0x000000ff
        /*07fc*/ 	.word	0x00000000
        /*0800*/ 	.short	0x010a
        /*0802*/ 	.byte	0x05
	.zero		1


	//   ....[114]....
        /*0804*/ 	.word	0x00003cb0
        /*0808*/ 	.word	0x000000ff
        /*080c*/ 	.word	0x00000000
        /*0810*/ 	.short	0x010a
        /*0812*/ 	.byte	0x05
	.zero		1


	//   ....[115]....
        /*0814*/ 	.word	0x00003d50
        /*0818*/ 	.word	0x000000ff
        /*081c*/ 	.word	0x00000000
        /*0820*/ 	.short	0x010a
        /*0822*/ 	.byte	0x05
	.zero		1


	//   ....[116]....
        /*0824*/ 	.word	0x00003df0
        /*0828*/ 	.word	0x000000ff
        /*082c*/ 	.word	0x00000000
        /*0830*/ 	.short	0x010a
        /*0832*/ 	.byte	0x05
	.zero		1


	//   ....[117]....
        /*0834*/ 	.word	0x00003e90
        /*0838*/ 	.word	0x000000ff
        /*083c*/ 	.word	0x00000000
        /*0840*/ 	.short	0x010a
        /*0842*/ 	.byte	0x05
	.zero		1


	//   ....[118]....
        /*0844*/ 	.word	0x00003f30
        /*0848*/ 	.word	0x000000ff
        /*084c*/ 	.word	0x00000000
        /*0850*/ 	.short	0x010a
        /*0852*/ 	.byte	0x05
	.zero		1


	//   ....[119]....
        /*0854*/ 	.word	0x00003fd0
        /*0858*/ 	.word	0x000000ff
        /*085c*/ 	.word	0x00000000
        /*0860*/ 	.short	0x010a
        /*0862*/ 	.byte	0x05
	.zero		1


	//   ....[120]....
        /*0864*/ 	.word	0x00004070
        /*0868*/ 	.word	0x000000ff
        /*086c*/ 	.word	0x00000000
        /*0870*/ 	.short	0x010a
        /*0872*/ 	.byte	0x05
	.zero		1


	//   ....[121]....
        /*0874*/ 	.word	0x00004110
        /*0878*/ 	.word	0x000000ff
        /*087c*/ 	.word	0x00000000
        /*0880*/ 	.short	0x010a
        /*0882*/ 	.byte	0x05
	.zero		1


	//   ....[122]....
        /*0884*/ 	.word	0x000041c0
        /*0888*/ 	.word	0x00000000
        /*088c*/ 	.word	0x00000000
        /*0890*/ 	.short	0x010a
        /*0892*/ 	.byte	0xff
	.zero		1


	//   ....[123]....
        /*0894*/ 	.word	0x00004310
        /*0898*/ 	.word	0x000000ff
        /*089c*/ 	.word	0x00000258
        /*08a0*/ 	.short	0x010a
        /*08a2*/ 	.byte	0x04
	.zero		1


	//   ....[124]....
        /*08a4*/ 	.word	0x000043b0
        /*08a8*/ 	.word	0x000000ff
        /*08ac*/ 	.word	0x00000250
        /*08b0*/ 	.short	0x010a
        /*08b2*/ 	.byte	0x04
	.zero		1


	//   ....[125]....
        /*08b4*/ 	.word	0x00004450
        /*08b8*/ 	.word	0x000000ff
        /*08bc*/ 	.word	0x00000000
        /*08c0*/ 	.short	0x0101
        /*08c2*/ 	.byte	0x05
	.zero		1


	//   ....[126]....
        /*08c4*/ 	.word	0x00004490
        /*08c8*/ 	.word	0x000000ff
        /*08cc*/ 	.word	0x00000258
        /*08d0*/ 	.short	0x0106
        /*08d2*/ 	.byte	0x04
	.zero		1


	//   ....[127]....
        /*08d4*/ 	.word	0x000044d0
        /*08d8*/ 	.word	0x00000000
        /*08dc*/ 	.word	0x00000258
        /*08e0*/ 	.short	0x010a
        /*08e2*/ 	.byte	0xff
	.zero		1


	//   ....[128]....
        /*08e4*/ 	.word	0x000049b0
        /*08e8*/ 	.word	0x000000ff
        /*08ec*/ 	.word	0x00000250
        /*08f0*/ 	.short	0x010a
        /*08f2*/ 	.byte	0x0f
	.zero		1


	//   ....[129]....
        /*08f4*/ 	.word	0x00004a60
        /*08f8*/ 	.word	0x000000ff
        /*08fc*/ 	.word	0x00000000
        /*0900*/ 	.short	0x0101
        /*0902*/ 	.byte	0x17
	.zero		1


	//   ....[130]....
        /*0904*/ 	.word	0x00004a70
        /*0908*/ 	.word	0x000000ff
        /*090c*/ 	.word	0x00000270
        /*0910*/ 	.short	0x010a
        /*0912*/ 	.byte	0x13
	.zero		1


	//   ....[131]....
        /*0914*/ 	.word	0x00004b00
        /*0918*/ 	.word	0x000000ff
        /*091c*/ 	.word	0x00000000
        /*0920*/ 	.short	0x010a
        /*0922*/ 	.byte	0x04
	.zero		1


	//   ....[132]....
        /*0924*/ 	.word	0x00004ba0
        /*0928*/ 	.word	0x000000ff
        /*092c*/ 	.word	0x00000000
        /*0930*/ 	.short	0x010a
        /*0932*/ 	.byte	0x0b
	.zero		1


	//   ....[133]....
        /*0934*/ 	.word	0x00004c90
        /*0938*/ 	.word	0x000000ff
        /*093c*/ 	.word	0x00000000
        /*0940*/ 	.short	0x010a
        /*0942*/ 	.byte	0x04
	.zero		1


	//   ....[134]....
        /*0944*/ 	.word	0x00004ea0
        /*0948*/ 	.word	0x000000ff
        /*094c*/ 	.word	0x00000000
        /*0950*/ 	.short	0x010a
        /*0952*/ 	.byte	0x04
	.zero		1


	//   ....[135]....
        /*0954*/ 	.word	0x00004f30
        /*0958*/ 	.word	0x000000ff
        /*095c*/ 	.word	0x00000000
        /*0960*/ 	.short	0x010a
        /*0962*/ 	.byte	0x04
	.zero		1


	//   ....[136]....
        /*0964*/ 	.word	0x000055e0
        /*0968*/ 	.word	0x000000ff
        /*096c*/ 	.word	0x00000250
        /*0970*/ 	.short	0x010a
        /*0972*/ 	.byte	0x19
	.zero		1


	//   ....[137]....
        /*0974*/ 	.word	0x00005680
        /*0978*/ 	.word	0x000000ff
        /*097c*/ 	.word	0x00000000
        /*0980*/ 	.short	0x0101
        /*0982*/ 	.byte	0x2d
	.zero		1


	//   ....[138]....
        /*0984*/ 	.word	0x00005bb0
        /*0988*/ 	.word	0x000000ff
        /*098c*/ 	.word	0x00000248
        /*0990*/ 	.short	0x010a
        /*0992*/ 	.byte	0x19
	.zero		1


	//   ....[139]....
        /*0994*/ 	.word	0x00006070
        /*0998*/ 	.word	0x000000ff
        /*099c*/ 	.word	0x00000230
        /*09a0*/ 	.short	0x010a
        /*09a2*/ 	.byte	0x19
	.zero		1


	//   ....[140]....
        /*09a4*/ 	.word	0x000061e0
        /*09a8*/ 	.word	0x000000ff
        /*09ac*/ 	.word	0x00000220
        /*09b0*/ 	.short	0x010b
        /*09b2*/ 	.byte	0x19
	.zero		1


	//   ....[141]....
        /*09b4*/ 	.word	0x000061f0
        /*09b8*/ 	.word	0x000000ff
        /*09bc*/ 	.word	0x00000000
        /*09c0*/ 	.short	0x0101
        /*09c2*/ 	.byte	0x30
	.zero		1


	//   ....[142]....
        /*09c4*/ 	.word	0x00006200
        /*09c8*/ 	.word	0x000000ff
        /*09cc*/ 	.word	0x00000238
        /*09d0*/ 	.short	0x010a
        /*09d2*/ 	.byte	0x19
	.zero		1


	//   ....[143]....
        /*09d4*/ 	.word	0x000063b0
        /*09d8*/ 	.word	0x000000ff
        /*09dc*/ 	.word	0x00000228
        /*09e0*/ 	.short	0x010b
        /*09e2*/ 	.byte	0x19
	.zero		1


	//   ....[144]....
        /*09e4*/ 	.word	0x000063c0
        /*09e8*/ 	.word	0x000000ff
        /*09ec*/ 	.word	0x00000000
        /*09f0*/ 	.short	0x0101
        /*09f2*/ 	.byte	0x2f
	.zero		1


	//   ....[145]....
        /*09f4*/ 	.word	0x000063f0
        /*09f8*/ 	.word	0x000000ff
        /*09fc*/ 	.word	0x00000230
        /*0a00*/ 	.short	0x010a
        /*0a02*/ 	.byte	0x19
	.zero		1


	//   ....[146]....
        /*0a04*/ 	.word	0x00006430
        /*0a08*/ 	.word	0x00000000
        /*0a0c*/ 	.word	0x00000238
        /*0a10*/ 	.short	0x010a
        /*0a12*/ 	.byte	0xff
	.zero		1


	//   ....[147]....
        /*0a14*/ 	.word	0x000067a0
        /*0a18*/ 	.word	0x000000ff
        /*0a1c*/ 	.word	0x00000250
        /*0a20*/ 	.short	0x010a
        /*0a22*/ 	.byte	0x30
	.zero		1


	//   ....[148]....
        /*0a24*/ 	.word	0x00006870
        /*0a28*/ 	.word	0x000000ff
        /*0a2c*/ 	.word	0x00000000
        /*0a30*/ 	.short	0x0101
        /*0a32*/ 	.byte	0x04
	.zero		1


	//   ....[149]....
        /*0a34*/ 	.word	0x00007830
        /*0a38*/ 	.word	0x00000000
        /*0a3c*/ 	.word	0x00000220
        /*0a40*/ 	.short	0x010a
        /*0a42*/ 	.byte	0xff
	.zero		1


	//   ....[150]....
        /*0a44*/ 	.word	0x00007870
        /*0a48*/ 	.word	0x00000069
        /*0a4c*/ 	.word	0x00000260
        /*0a50*/ 	.short	0x010a
        /*0a52*/ 	.byte	0xff
	.zero		1


	//   ....[151]....
        /*0a54*/ 	.word	0x00007960
        /*0a58*/ 	.word	0x00000000
        /*0a5c*/ 	.word	0x00000220
        /*0a60*/ 	.short	0x010a
        /*0a62*/ 	.byte	0xff
	.zero		1


	//   ....[152]....
        /*0a64*/ 	.word	0x00007a90
        /*0a68*/ 	.word	0x00000002
        /*0a6c*/ 	.word	0x00000000
        /*0a70*/ 	.short	0x0101
        /*0a72*/ 	.byte	0xff
	.zero		1


	//   ....[153]....
        /*0a74*/ 	.word	0x00007af0
        /*0a78*/ 	.word	0x00000069
        /*0a7c*/ 	.word	0x00000260
        /*0a80*/ 	.short	0x010a
        /*0a82*/ 	.byte	0xff
	.zero		1


	//   ....[154]....
        /*0a84*/ 	.word	0x00008660
        /*0a88*/ 	.word	0x00000071
        /*0a8c*/ 	.word	0x00000220
        /*0a90*/ 	.short	0x010a
        /*0a92*/ 	.byte	0xff
	.zero		1


	//   ....[155]....
        /*0a94*/ 	.word	0x00008730
        /*0a98*/ 	.word	0x00000071
        /*0a9c*/ 	.word	0x00000220
        /*0aa0*/ 	.short	0x010a
        /*0aa2*/ 	.byte	0xff
	.zero		1


	//   ....[156]....
        /*0aa4*/ 	.word	0x00008840
        /*0aa8*/ 	.word	0x00000000
        /*0aac*/ 	.word	0x00000000
        /*0ab0*/ 	.short	0x0101
        /*0ab2*/ 	.byte	0xff
	.zero		1


	//   ....[157]....
        /*0ab4*/ 	.word	0x00008cd0
        /*0ab8*/ 	.word	0x000000ff
        /*0abc*/ 	.word	0x00000000
        /*0ac0*/ 	.short	0x0101
        /*0ac2*/ 	.byte	0x04
	.zero		1


	//   ....[158]....
        /*0ac4*/ 	.word	0x000094c0
        /*0ac8*/ 	.word	0x00000000
        /*0acc*/ 	.word	0x00000110
        /*0ad0*/ 	.short	0x010a
        /*0ad2*/ 	.byte	0xff
	.zero		1


	//   ....[159]....
        /*0ad4*/ 	.word	0x00009520
        /*0ad8*/ 	.word	0x00000000
        /*0adc*/ 	.word	0x00000110
        /*0ae0*/ 	.short	0x010a
        /*0ae2*/ 	.byte	0xff
	.zero		1


	//   ....[160]....
        /*0ae4*/ 	.word	0x00009580
        /*0ae8*/ 	.word	0x00000000
        /*0aec*/ 	.word	0x00000250
        /*0af0*/ 	.short	0x010a
        /*0af2*/ 	.byte	0xff
	.zero		1


	//   ....[161]....
        /*0af4*/ 	.word	0x000095e0
        /*0af8*/ 	.word	0x00000000
        /*0afc*/ 	.word	0x00000000
        /*0b00*/ 	.short	0x010a
        /*0b02*/ 	.byte	0xff
	.zero		1


	//   ....[162]....
        /*0b04*/ 	.word	0x00009640
        /*0b08*/ 	.word	0x00000000
        /*0b0c*/ 	.word	0x00000000
        /*0b10*/ 	.short	0x010a
        /*0b12*/ 	.byte	0xff
	.zero		1


	//   ....[163]....
        /*0b14*/ 	.word	0x000096a0
        /*0b18*/ 	.word	0x00000000
        /*0b1c*/ 	.word	0x00000000
        /*0b20*/ 	.short	0x010a
        /*0b22*/ 	.byte	0xff
	.zero		1


	//   ....[164]....
        /*0b24*/ 	.word	0x00009700
        /*0b28*/ 	.word	0x00000000
        /*0b2c*/ 	.word	0x00000000
        /*0b30*/ 	.short	0x010a
        /*0b32*/ 	.byte	0xff
	.zero		1


	//   ....[165]....
        /*0b34*/ 	.word	0x00009760
        /*0b38*/ 	.word	0x00000000
        /*0b3c*/ 	.word	0x00000000
        /*0b40*/ 	.short	0x010a
        /*0b42*/ 	.byte	0xff
	.zero		1


	//   ....[166]....
        /*0b44*/ 	.word	0x000097c0
        /*0b48*/ 	.word	0x00000000
        /*0b4c*/ 	.word	0x00000000
        /*0b50*/ 	.short	0x010a
        /*0b52*/ 	.byte	0xff
	.zero		1


	//   ....[167]....
        /*0b54*/ 	.word	0x00009820
        /*0b58*/ 	.word	0x00000000
        /*0b5c*/ 	.word	0x00000000
        /*0b60*/ 	.short	0x010a
        /*0b62*/ 	.byte	0xff
	.zero		1


	//   ....[168]....
        /*0b64*/ 	.word	0x00009880
        /*0b68*/ 	.word	0x00000000
        /*0b6c*/ 	.word	0x00000000
        /*0b70*/ 	.short	0x010a
        /*0b72*/ 	.byte	0xff
	.zero		1


	//   ....[169]....
        /*0b74*/ 	.word	0x000098e0
        /*0b78*/ 	.word	0x00000000
        /*0b7c*/ 	.word	0x00000000
        /*0b80*/ 	.short	0x010a
        /*0b82*/ 	.byte	0xff
	.zero		1


	//   ....[170]....
        /*0b84*/ 	.word	0x00009940
        /*0b88*/ 	.word	0x00000000
        /*0b8c*/ 	.word	0x00000000
        /*0b90*/ 	.short	0x010a
        /*0b92*/ 	.byte	0xff
	.zero		1


	//   ....[171]....
        /*0b94*/ 	.word	0x000099a0
        /*0b98*/ 	.word	0x00000000
        /*0b9c*/ 	.word	0x00000000
        /*0ba0*/ 	.short	0x010a
        /*0ba2*/ 	.byte	0xff
	.zero		1


	//   ....[172]....
        /*0ba4*/ 	.word	0x00009a00
        /*0ba8*/ 	.word	0x00000000
        /*0bac*/ 	.word	0x00000000
        /*0bb0*/ 	.short	0x010a
        /*0bb2*/ 	.byte	0xff
	.zero		1


	//   ....[173]....
        /*0bb4*/ 	.word	0x00009a60
        /*0bb8*/ 	.word	0x00000000
        /*0bbc*/ 	.word	0x00000000
        /*0bc0*/ 	.short	0x010a
        /*0bc2*/ 	.byte	0xff
	.zero		1


	//   ....[174]....
        /*0bc4*/ 	.word	0x00009ac0
        /*0bc8*/ 	.word	0x00000000
        /*0bcc*/ 	.word	0x00000000
        /*0bd0*/ 	.short	0x010a
        /*0bd2*/ 	.byte	0xff
	.zero		1


	//   ....[175]....
        /*0bd4*/ 	.word	0x00009b20
        /*0bd8*/ 	.word	0x00000000
        /*0bdc*/ 	.word	0x00000000
        /*0be0*/ 	.short	0x010a
        /*0be2*/ 	.byte	0xff
	.zero		1


	//   ....[176]....
        /*0be4*/ 	.word	0x00009b80
        /*0be8*/ 	.word	0x00000000
        /*0bec*/ 	.word	0x00000000
        /*0bf0*/ 	.short	0x010a
        /*0bf2*/ 	.byte	0xff
	.zero		1


	//   ....[177]....
        /*0bf4*/ 	.word	0x00009be0
        /*0bf8*/ 	.word	0x00000000
        /*0bfc*/ 	.word	0x00000000
        /*0c00*/ 	.short	0x010a
        /*0c02*/ 	.byte	0xff
	.zero		1


	//   ....[178]....
        /*0c04*/ 	.word	0x00009c40
        /*0c08*/ 	.word	0x00000000
        /*0c0c*/ 	.word	0x00000000
        /*0c10*/ 	.short	0x010a
        /*0c12*/ 	.byte	0xff
	.zero		1


	//   ....[179]....
        /*0c14*/ 	.word	0x00009ca0
        /*0c18*/ 	.word	0x00000000
        /*0c1c*/ 	.word	0x00000000
        /*0c20*/ 	.short	0x010a
        /*0c22*/ 	.byte	0xff
	.zero		1


	//   ....[180]....
        /*0c24*/ 	.word	0x00009d00
        /*0c28*/ 	.word	0x00000000
        /*0c2c*/ 	.word	0x00000000
        /*0c30*/ 	.short	0x010a
        /*0c32*/ 	.byte	0xff
	.zero		1


	//   ....[181]....
        /*0c34*/ 	.word	0x00009d60
        /*0c38*/ 	.word	0x00000000
        /*0c3c*/ 	.word	0x00000000
        /*0c40*/ 	.short	0x010a
        /*0c42*/ 	.byte	0xff
	.zero		1


	//   ....[182]....
        /*0c44*/ 	.word	0x00009dc0
        /*0c48*/ 	.word	0x00000000
        /*0c4c*/ 	.word	0x00000000
        /*0c50*/ 	.short	0x010a
        /*0c52*/ 	.byte	0xff
	.zero		1


	//   ....[183]....
        /*0c54*/ 	.word	0x00009e20
        /*0c58*/ 	.word	0x00000000
        /*0c5c*/ 	.word	0x00000000
        /*0c60*/ 	.short	0x010a
        /*0c62*/ 	.byte	0xff
	.zero		1


	//   ....[184]....
        /*0c64*/ 	.word	0x00009e80
        /*0c68*/ 	.word	0x00000000
        /*0c6c*/ 	.word	0x00000000
        /*0c70*/ 	.short	0x010a
        /*0c72*/ 	.byte	0xff
	.zero		1


	//   ....[185]....
        /*0c74*/ 	.word	0x00009ee0
        /*0c78*/ 	.word	0x00000000
        /*0c7c*/ 	.word	0x00000000
        /*0c80*/ 	.short	0x010a
        /*0c82*/ 	.byte	0xff
	.zero		1


	//   ....[186]....
        /*0c84*/ 	.word	0x00009f40
        /*0c88*/ 	.word	0x00000000
        /*0c8c*/ 	.word	0x00000000
        /*0c90*/ 	.short	0x010a
        /*0c92*/ 	.byte	0xff
	.zero		1


	//   ....[187]....
        /*0c94*/ 	.word	0x00009fa0
        /*0c98*/ 	.word	0x00000000
        /*0c9c*/ 	.word	0x00000000
        /*0ca0*/ 	.short	0x010a
        /*0ca2*/ 	.byte	0xff
	.zero		1


	//   ....[188]....
        /*0ca4*/ 	.word	0x0000a000
        /*0ca8*/ 	.word	0x00000000
        /*0cac*/ 	.word	0x00000000
        /*0cb0*/ 	.short	0x010a
        /*0cb2*/ 	.byte	0xff
	.zero		1


	//   ....[189]....
        /*0cb4*/ 	.word	0x0000a060
        /*0cb8*/ 	.word	0x00000000
        /*0cbc*/ 	.word	0x00000000
        /*0cc0*/ 	.short	0x010a
        /*0cc2*/ 	.byte	0xff
	.zero		1


	//   ....[190]....
        /*0cc4*/ 	.word	0x0000a0c0
        /*0cc8*/ 	.word	0x00000000
        /*0ccc*/ 	.word	0x00000000
        /*0cd0*/ 	.short	0x010a
        /*0cd2*/ 	.byte	0xff
	.zero		1


	//   ....[191]....
        /*0cd4*/ 	.word	0x0000a120
        /*0cd8*/ 	.word	0x00000000
        /*0cdc*/ 	.word	0x00000000
        /*0ce0*/ 	.short	0x010a
        /*0ce2*/ 	.byte	0xff
	.zero		1


	//   ....[192]....
        /*0ce4*/ 	.word	0x0000a180
        /*0ce8*/ 	.word	0x00000000
        /*0cec*/ 	.word	0x00000000
        /*0cf0*/ 	.short	0x010a
        /*0cf2*/ 	.byte	0xff
	.zero		1


	//   ....[193]....
        /*0cf4*/ 	.word	0x0000a1e0
        /*0cf8*/ 	.word	0x00000000
        /*0cfc*/ 	.word	0x00000000
        /*0d00*/ 	.short	0x010a
        /*0d02*/ 	.byte	0xff
	.zero		1


	//   ....[194]....
        /*0d04*/ 	.word	0x0000a240
        /*0d08*/ 	.word	0x00000004
        /*0d0c*/ 	.word	0x00000258
        /*0d10*/ 	.short	0x010a
        /*0d12*/ 	.byte	0xff
	.zero		1


	//   ....[195]....
        /*0d14*/ 	.word	0x0000a2a0
        /*0d18*/ 	.word	0x00000004
        /*0d1c*/ 	.word	0x00000250
        /*0d20*/ 	.short	0x010a
        /*0d22*/ 	.byte	0xff
	.zero		1


	//   ....[196]....
        /*0d24*/ 	.word	0x0000a300
        /*0d28*/ 	.word	0x00000000
        /*0d2c*/ 	.word	0x00000250
        /*0d30*/ 	.short	0x010a
        /*0d32*/ 	.byte	0xff
	.zero		1


	//   ....[197]....
        /*0d34*/ 	.word	0x0000a360
        /*0d38*/ 	.word	0x00000005
        /*0d3c*/ 	.word	0x00000270
        /*0d40*/ 	.short	0x010a
        /*0d42*/ 	.byte	0xff
	.zero		1


	//   ....[198]....
        /*0d44*/ 	.word	0x0000a3c0
        /*0d48*/ 	.word	0x00000000
        /*0d4c*/ 	.word	0x00000000
        /*0d50*/ 	.short	0x010a
        /*0d52*/ 	.byte	0xff
	.zero		1


	//   ....[199]....
        /*0d54*/ 	.word	0x0000a420
        /*0d58*/ 	.word	0x00000000
        /*0d5c*/ 	.word	0x00000000
        /*0d60*/ 	.short	0x010a
        /*0d62*/ 	.byte	0xff
	.zero		1


	//   ....[200]....
        /*0d64*/ 	.word	0x0000a480
        /*0d68*/ 	.word	0x00000000
        /*0d6c*/ 	.word	0x00000000
        /*0d70*/ 	.short	0x010a
        /*0d72*/ 	.byte	0xff
	.zero		1


	//   ....[201]....
        /*0d74*/ 	.word	0x0000a4e0
        /*0d78*/ 	.word	0x00000000
        /*0d7c*/ 	.word	0x00000250
        /*0d80*/ 	.short	0x010a
        /*0d82*/ 	.byte	0xff
	.zero		1


	//   ....[202]....
        /*0d84*/ 	.word	0x0000a540
        /*0d88*/ 	.word	0x00000003
        /*0d8c*/ 	.word	0x00000248
        /*0d90*/ 	.short	0x010a
        /*0d92*/ 	.byte	0xff
	.zero		1


	//   ....[203]....
        /*0d94*/ 	.word	0x0000a5a0
        /*0d98*/ 	.word	0x00000000
        /*0d9c*/ 	.word	0x00000230
        /*0da0*/ 	.short	0x010a
        /*0da2*/ 	.byte	0xff
	.zero		1


	//   ....[204]....
        /*0da4*/ 	.word	0x0000a600
        /*0da8*/ 	.word	0x00000000
        /*0dac*/ 	.word	0x00000238
        /*0db0*/ 	.short	0x010a
        /*0db2*/ 	.byte	0xff
	.zero		1


	//   ....[205]....
        /*0db4*/ 	.word	0x0000a660
        /*0db8*/ 	.word	0x00000000
        /*0dbc*/ 	.word	0x00000230
        /*0dc0*/ 	.short	0x010a
        /*0dc2*/ 	.byte	0xff
	.zero		1


	//   ....[206]....
        /*0dc4*/ 	.word	0x0000a6c0
        /*0dc8*/ 	.word	0x00000000
        /*0dcc*/ 	.word	0x00000250
        /*0dd0*/ 	.short	0x010a
        /*0dd2*/ 	.byte	0xff
	.zero		1


	//   ....[207]....
        /*0dd4*/ 	.word	0x0000a710
        /*0dd8*/ 	.word	0x00000000
        /*0ddc*/ 	.word	0x00000220
        /*0de0*/ 	.short	0x010a
        /*0de2*/ 	.byte	0xff
	.zero		1


	//   ....[208]....
        /*0de4*/ 	.word	0x0000a760
        /*0de8*/ 	.word	0x00000069
        /*0dec*/ 	.word	0x00000260
        /*0df0*/ 	.short	0x010a
        /*0df2*/ 	.byte	0xff
	.zero		1


	//   ....[209]....
        /*0df4*/ 	.word	0x0000a7b0
        /*0df8*/ 	.word	0x00000071
        /*0dfc*/ 	.word	0x00000220
        /*0e00*/ 	.short	0x010a
        /*0e02*/ 	.byte	0xff
	.zero		1


	//----- nvinfo : EIATTR_NUM_MBARRIERS
	.align		4
.L_47:
        /*0e04*/ 	.byte	0x03, 0x38
        /*0e06*/ 	.short	0x0050


	//----- nvinfo : EIATTR_EXIT_INSTR_OFFSETS
	.align		4
        /*0e08*/ 	.byte	0x04, 0x1c
        /*0e0a*/ 	.short	(.L_49 - .L_48)


	//   ....[0]....
.L_48:
        /*0e0c*/ 	.word	0x000041f0


	//   ....[1]....
        /*0e10*/ 	.word	0x000044a0


	//   ....[2]....
        /*0e14*/ 	.word	0x00004500


	//   ....[3]....
        /*0e18*/ 	.word	0x000051a0


	//   ....[4]....
        /*0e1c*/ 	.word	0x00006460


	//   ....[5]....
        /*0e20*/ 	.word	0x000064a0


	//   ....[6]....
        /*0e24*/ 	.word	0x000094a0


	//----- nvinfo : EIATTR_MAX_THREADS
	.align		4
.L_49:
        /*0e28*/ 	.byte	0x04, 0x05
        /*0e2a*/ 	.short	(.L_51 - .L_50)
.L_50:
        /*0e2c*/ 	.word	0x00000100
        /*0e30*/ 	.word	0x00000001
        /*0e34*/ 	.word	0x00000001


	//----- nvinfo : EIATTR_CRS_STACK_SIZE
	.align		4
.L_51:
        /*0e38*/ 	.byte	0x04, 0x1e
        /*0e3a*/ 	.short	(.L_53 - .L_52)
.L_52:
        /*0e3c*/ 	.word	0x00000000


	//----- nvinfo : EIATTR_CBANK_PARAM_SIZE
	.align		4
.L_53:
        /*0e40*/ 	.byte	0x03, 0x19
        /*0e42*/ 	.short	0x0800


	//----- nvinfo : EIATTR_PARAM_CBANK
	.align		4
        /*0e44*/ 	.byte	0x04, 0x0a
        /*0e46*/ 	.short	(.L_55 - .L_54)
	.align		4
.L_54:
        /*0e48*/ 	.word	index@(.nv.constant0._ZN7cutlass13device_kernelINS_4conv6kernel13ConvUniversalINS1_16ConvProblemShapeILNS1_8OperatorE2ELi2EEENS1_10collective14CollectiveConvINS1_47MainloopSm100TmaUmmaWarpSpecializedImplicitGemmILS5_2ELi34ELi2ELi1ELi2EN4cute5tupleIJNSA_1CILi1EEESD_SD_EEEEENSB_IJNSC_ILi64EEENSB_IJNSC_ILi128EEEEEENSB_IJNSC_ILi32EEEEEEEEENS_12float_e4m3_tESM_NSA_8TiledMMAINSA_8MMA_AtomIJNSA_10MMA_TraitsINSA_19SM100_MMA_F8F6F4_SSEJSM_SM_fSG_SH_NSA_17integral_constantINSA_4UMMA5MajorELST_1EEESU_NSR_INSS_7ScaleInELSV_0EEESW_EEEEEENSA_6LayoutISE_NSB_IJNSC_ILi0EEES10_S10_EEEEENSB_IJNSA_10UnderscoreES13_S13_EEEEENS7_6detail27Sm100ImplicitGemmTileTraitsINSA_13SM90_TMA_LOADENSA_14ComposedLayoutINSA_7SwizzleILi2ELi4ELi3EEENSA_18smem_ptr_flag_bitsILi8EEENSZ_INSB_IJSG_NSC_ILi8EEEEEENSB_IJSD_SG_EEEEEEEvEENS17_INSA_20SM90_TMA_LOAD_IM2COLENS19_INS1A_ILi3ELi4ELi3EEES1D_NSZ_INSB_IJSH_S1E_EEENSB_IJSD_SH_EEEEEEEvEEEENS_8epilogue10collective18CollectiveEpilogueINS1S_23Sm100TmaWarpSpecializedILi2ELi2ELi32ELb0ELb0EEEJSL_NSB_IJNSZ_ISG_SD_EES1X_EEESM_NSB_IJlNSB_IJSD_llEEES10_EEESM_S20_NS1S_6fusion15FusionCallbacksIS1W_NS21_17LinearCombinationISM_fSM_fLNS_15FloatRoundStyleE2EEESL_S1Y_JEEENSA_5SM1004TMEM4LOAD26SM100_TMEM_LOAD_16dp32b32xES18_NS19_IS1B_S1D_NSZ_INSB_IJS1E_SG_EEENSB_IJSG_SD_EEEEEEENSA_39AutoVectorizingCopyWithAssumedAlignmentILi128EEENSA_14SM90_TMA_STOREES2E_S2G_S2G_EEEvvEEEEvNT_6ParamsE)
        /*0e4c*/ 	.short	0x0380
        /*0e4e*/ 	.short	0x0800


	//----- nvinfo : EIATTR_SW_WAR
	.align		4
.L_55:
        /*0e50*/ 	.byte	0x04, 0x36
        /*0e52*/ 	.short	(.L_57 - .L_56)
.L_56:
        /*0e54*/ 	.word	0x00000008
.L_57:


//--------------------- .nv.callgraph             --------------------------
	.section	.nv.callgraph,"",@"SHT_CUDA_CALLGRAPH"
	.align	4
	.sectionentsize	8
	.align		4
        /*0000*/ 	.word	0x00000000
	.align		4
        /*0004*/ 	.word	0xffffffff
	.align		4
        /*0008*/ 	.word	index@(_ZN7cutlass13device_kernelINS_4conv6kernel13ConvUniversalINS1_16ConvProblemShapeILNS1_8OperatorE2ELi2EEENS1_10collective14CollectiveConvINS1_47MainloopSm100TmaUmmaWarpSpecializedImplicitGemmILS5_2ELi34ELi2ELi1ELi2EN4cute5tupleIJNSA_1CILi1EEESD_SD_EEEEENSB_IJNSC_ILi64EEENSB_IJNSC_ILi128EEEEEENSB_IJNSC_ILi32EEEEEEEEENS_12float_e4m3_tESM_NSA_8TiledMMAINSA_8MMA_AtomIJNSA_10MMA_TraitsINSA_19SM100_MMA_F8F6F4_SSEJSM_SM_fSG_SH_NSA_17integral_constantINSA_4UMMA5MajorELST_1EEESU_NSR_INSS_7ScaleInELSV_0EEESW_EEEEEENSA_6LayoutISE_NSB_IJNSC_ILi0EEES10_S10_EEEEENSB_IJNSA_10UnderscoreES13_S13_EEEEENS7_6detail27Sm100ImplicitGemmTileTraitsINSA_13SM90_TMA_LOADENSA_14ComposedLayoutINSA_7SwizzleILi2ELi4ELi3EEENSA_18smem_ptr_flag_bitsILi8EEENSZ_INSB_IJSG_NSC_ILi8EEEEEENSB_IJSD_SG_EEEEEEEvEENS17_INSA_20SM90_TMA_LOAD_IM2COLENS19_INS1A_ILi3ELi4ELi3EEES1D_NSZ_INSB_IJSH_S1E_EEENSB_IJSD_SH_EEEEEEEvEEEENS_8epilogue10collective18CollectiveEpilogueINS1S_23Sm100TmaWarpSpecializedILi2ELi2ELi32ELb0ELb0EEEJSL_NSB_IJNSZ_ISG_SD_EES1X_EEESM_NSB_IJlNSB_IJSD_llEEES10_EEESM_S20_NS1S_6fusion15FusionCallbacksIS1W_NS21_17LinearCombinationISM_fSM_fLNS_15FloatRoundStyleE2EEESL_S1Y_JEEENSA_5SM1004TMEM4LOAD26SM100_TMEM_LOAD_16dp32b32xES18_NS19_IS1B_S1D_NSZ_INSB_IJS1E_SG_EEENSB_IJSG_SD_EEEEEEENSA_39AutoVectorizingCopyWithAssumedAlignmentILi128EEENSA_14SM90_TMA_STOREES2E_S2G_S2G_EEEvvEEEEvNT_6ParamsE)
	.align		4
        /*000c*/ 	.word	index@(__assertfail)
	.align		4
        /*0010*/ 	.word	0x00000000
	.align		4
        /*0014*/ 	.word	0xfffffffe
	.align		4
        /*0018*/ 	.word	0x00000000
	.align		4
        /*001c*/ 	.word	0xfffffffd
	.align		4
        /*0020*/ 	.word	0x00000000
	.align		4
        /*0024*/ 	.word	0xfffffffc


//--------------------- .nv.constant4             --------------------------
	.section	.nv.constant4,"a",@progbits
	.align	8
	.align		8
.nv.constant4:
        /*0000*/ 	.dword	__assertfail
	.align		8
        /*0008*/ 	.dword	__unnamed_1
	.align		8
        /*0010*/ 	.dword	__unnamed_2
	.align		8
        /*0018*/ 	.dword	_ZN39_INTERNAL_10bc1052_4_k_cu_b402d965_35514cuda3std3__45__cpo5beginE
	.align		8
        /*0020*/ 	.dword	_ZN39_INTERNAL_10bc1052_4_k_cu_b402d965_35514cuda3std3__45__cpo3endE
	.align		8
        /*0028*/ 	.dword	_ZN39_INTERNAL_10bc1052_4_k_cu_b402d965_35514cuda3std3__45__cpo6cbeginE
	.align		8
        /*0030*/ 	.dword	_ZN39_INTERNAL_10bc1052_4_k_cu_b402d965_35514cuda3std3__45__cpo4cendE
	.align		8
        /*0038*/ 	.dword	_ZN39_INTERNAL_10bc1052_4_k_cu_b402d965_35514cuda3std3__441_GLOBAL__N__10bc1052_4_k_cu_b402d965_35516ignoreE
	.align		8
        /*0040*/ 	.dword	_ZN39_INTERNAL_10bc1052_4_k_cu_b402d965_35514cuda3std3__419piecewise_constructE
	.align		8
        /*0048*/ 	.dword	_ZN39_INTERNAL_10bc1052_4_k_cu_b402d965_35514cuda3std3__48in_placeE
	.align		8
        /*0050*/ 	.dword	_ZN39_INTERNAL_10bc1052_4_k_cu_b402d965_35514cuda3std6ranges3__45__cpo4swapE
	.align		8
        /*0058*/ 	.dword	_ZN39_INTERNAL_10bc1052_4_k_cu_b402d965_35514cuda3std6ranges3__45__cpo9iter_moveE
	.align		8
        /*0060*/ 	.dword	_ZN39_INTERNAL_10bc1052_4_k_cu_b402d965_35514cute7productE
	.align		8
        /*0068*/ 	.dword	_ZN39_INTERNAL_10bc1052_4_k_cu_b402d965_35514cute1_E
	.align		8
        /*0070*/ 	.dword	$str$27
	.align		8
        /*0078*/ 	.dword	$str$28
	.align		8
        /*0080*/ 	.dword	$str$29
	.align		8
        /*0088*/ 	.dword	$str$30


//--------------------- .text._ZN7cutlass13device_kernelINS_4conv6kernel13ConvUniversalINS1_16ConvProblemShapeILNS1_8OperatorE2ELi2EEENS1_10collective14CollectiveConvINS1_47MainloopSm100TmaUmmaWarpSpecializedImplicitGemmILS5_2ELi34ELi2ELi1ELi2EN4cute5tupleIJNSA_1CILi1EEESD_SD_EEEEENSB_IJNSC_ILi64EEENSB_IJNSC_ILi128EEEEEENSB_IJNSC_ILi32EEEEEEEEENS_12float_e4m3_tESM_NSA_8TiledMMAINSA_8MMA_AtomIJNSA_10MMA_TraitsINSA_19SM100_MMA_F8F6F4_SSEJSM_SM_fSG_SH_NSA_17integral_constantINSA_4UMMA5MajorELST_1EEESU_NSR_INSS_7ScaleInELSV_0EEESW_EEEEEENSA_6LayoutISE_NSB_IJNSC_ILi0EEES10_S10_EEEEENSB_IJNSA_10UnderscoreES13_S13_EEEEENS7_6detail27Sm100ImplicitGemmTileTraitsINSA_13SM90_TMA_LOADENSA_14ComposedLayoutINSA_7SwizzleILi2ELi4ELi3EEENSA_18smem_ptr_flag_bitsILi8EEENSZ_INSB_IJSG_NSC_ILi8EEEEEENSB_IJSD_SG_EEEEEEEvEENS17_INSA_20SM90_TMA_LOAD_IM2COLENS19_INS1A_ILi3ELi4ELi3EEES1D_NSZ_INSB_IJSH_S1E_EEENSB_IJSD_SH_EEEEEEEvEEEENS_8epilogue10collective18CollectiveEpilogueINS1S_23Sm100TmaWarpSpecializedILi2ELi2ELi32ELb0ELb0EEEJSL_NSB_IJNSZ_ISG_SD_EES1X_EEESM_NSB_IJlNSB_IJSD_llEEES10_EEESM_S20_NS1S_6fusion15FusionCallbacksIS1W_NS21_17LinearCombinationISM_fSM_fLNS_15FloatRoundStyleE2EEESL_S1Y_JEEENSA_5SM1004TMEM4LOAD26SM100_TMEM_LOAD_16dp32b32xES18_NS19_IS1B_S1D_NSZ_INSB_IJS1E_SG_EEENSB_IJSG_SD_EEEEEEENSA_39AutoVectorizingCopyWithAssumedAlignmentILi128EEENSA_14SM90_TMA_STOREES2E_S2G_S2G_EEEvvEEEEvNT_6ParamsE --------------------------
	.section	.text._ZN7cutlass13device_kernelINS_4conv6kernel13ConvUniversalINS1_16ConvProblemShapeILNS1_8OperatorE2ELi2EEENS1_10collective14CollectiveConvINS1_47MainloopSm100TmaUmmaWarpSpecializedImplicitGemmILS5_2ELi34ELi2ELi1ELi2EN4cute5tupleIJNSA_1CILi1EEESD_SD_EEEEENSB_IJNSC_ILi64EEENSB_IJNSC_ILi128EEEEEENSB_IJNSC_ILi32EEEEEEEEENS_12float_e4m3_tESM_NSA_8TiledMMAINSA_8MMA_AtomIJNSA_10MMA_TraitsINSA_19SM100_MMA_F8F6F4_SSEJSM_SM_fSG_SH_NSA_17integral_constantINSA_4UMMA5MajorELST_1EEESU_NSR_INSS_7ScaleInELSV_0EEESW_EEEEEENSA_6LayoutISE_NSB_IJNSC_ILi0EEES10_S10_EEEEENSB_IJNSA_10UnderscoreES13_S13_EEEEENS7_6detail27Sm100ImplicitGemmTileTraitsINSA_13SM90_TMA_LOADENSA_14ComposedLayoutINSA_7SwizzleILi2ELi4ELi3EEENSA_18smem_ptr_flag_bitsILi8EEENSZ_INSB_IJSG_NSC_ILi8EEEEEENSB_IJSD_SG_EEEEEEEvEENS17_INSA_20SM90_TMA_LOAD_IM2COLENS19_INS1A_ILi3ELi4ELi3EEES1D_NSZ_INSB_IJSH_S1E_EEENSB_IJSD_SH_EEEEEEEvEEEENS_8epilogue10collective18CollectiveEpilogueINS1S_23Sm100TmaWarpSpecializedILi2ELi2ELi32ELb0ELb0EEEJSL_NSB_IJNSZ_ISG_SD_EES1X_EEESM_NSB_IJlNSB_IJSD_llEEES10_EEESM_S20_NS1S_6fusion15FusionCallbacksIS1W_NS21_17LinearCombinationISM_fSM_fLNS_15FloatRoundStyleE2EEESL_S1Y_JEEENSA_5SM1004TMEM4LOAD26SM100_TMEM_LOAD_16dp32b32xES18_NS19_IS1B_S1D_NSZ_INSB_IJS1E_SG_EEENSB_IJSG_SD_EEEEEEENSA_39AutoVectorizingCopyWithAssumedAlignmentILi128EEENSA_14SM90_TMA_STOREES2E_S2G_S2G_EEEvvEEEEvNT_6ParamsE,"ax",@progbits
	.align	128
.text._ZN7cutlass13device_kernelINS_4conv6kernel13ConvUniversalINS1_16ConvProblemShapeILNS1_8OperatorE2ELi2EEENS1_10collective14CollectiveConvINS1_47MainloopSm100TmaUmmaWarpSpecializedImplicitGemmILS5_2ELi34ELi2ELi1ELi2EN4cute5tupleIJNSA_1CILi1EEESD_SD_EEEEENSB_IJNSC_ILi64EEENSB_IJNSC_ILi128EEEEEENSB_IJNSC_ILi32EEEEEEEEENS_12float_e4m3_tESM_NSA_8TiledMMAINSA_8MMA_AtomIJNSA_10MMA_TraitsINSA_19SM100_MMA_F8F6F4_SSEJSM_SM_fSG_SH_NSA_17integral_constantINSA_4UMMA5MajorELST_1EEESU_NSR_INSS_7ScaleInELSV_0EEESW_EEEEEENSA_6LayoutISE_NSB_IJNSC_ILi0EEES10_S10_EEEEENSB_IJNSA_10UnderscoreES13_S13_EEEEENS7_6detail27Sm100ImplicitGemmTileTraitsINSA_13SM90_TMA_LOADENSA_14ComposedLayoutINSA_7SwizzleILi2ELi4ELi3EEENSA_18smem_ptr_flag_bitsILi8EEENSZ_INSB_IJSG_NSC_ILi8EEEEEENSB_IJSD_SG_EEEEEEEvEENS17_INSA_20SM90_TMA_LOAD_IM2COLENS19_INS1A_ILi3ELi4ELi3EEES1D_NSZ_INSB_IJSH_S1E_EEENSB_IJSD_SH_EEEEEEEvEEEENS_8epilogue10collective18CollectiveEpilogueINS1S_23Sm100TmaWarpSpecializedILi2ELi2ELi32ELb0ELb0EEEJSL_NSB_IJNSZ_ISG_SD_EES1X_EEESM_NSB_IJlNSB_IJSD_llEEES10_EEESM_S20_NS1S_6fusion15FusionCallbacksIS1W_NS21_17LinearCombinationISM_fSM_fLNS_15FloatRoundStyleE2EEESL_S1Y_JEEENSA_5SM1004TMEM4LOAD26SM100_TMEM_LOAD_16dp32b32xES18_NS19_IS1B_S1D_NSZ_INSB_IJS1E_SG_EEENSB_IJSG_SD_EEEEEEENSA_39AutoVectorizingCopyWithAssumedAlignmentILi128EEENSA_14SM90_TMA_STOREES2E_S2G_S2G_EEEvvEEEEvNT_6ParamsE:
        .type           _ZN7cutlass13device_kernelINS_4conv6kernel13ConvUniversalINS1_16ConvProblemShapeILNS1_8OperatorE2ELi2EEENS1_10collective14CollectiveConvINS1_47MainloopSm100TmaUmmaWarpSpecializedImplicitGemmILS5_2ELi34ELi2ELi1ELi2EN4cute5tupleIJNSA_1CILi1EEESD_SD_EEEEENSB_IJNSC_ILi64EEENSB_IJNSC_ILi128EEEEEENSB_IJNSC_ILi32EEEEEEEEENS_12float_e4m3_tESM_NSA_8TiledMMAINSA_8MMA_AtomIJNSA_10MMA_TraitsINSA_19SM100_MMA_F8F6F4_SSEJSM_SM_fSG_SH_NSA_17integral_constantINSA_4UMMA5MajorELST_1EEESU_NSR_INSS_7ScaleInELSV_0EEESW_EEEEEENSA_6LayoutISE_NSB_IJNSC_ILi0EEES10_S10_EEEEENSB_IJNSA_10UnderscoreES13_S13_EEEEENS7_6detail27Sm100ImplicitGemmTileTraitsINSA_13SM90_TMA_LOADENSA_14ComposedLayoutINSA_7SwizzleILi2ELi4ELi3EEENSA_18smem_ptr_flag_bitsILi8EEENSZ_INSB_IJSG_NSC_ILi8EEEEEENSB_IJSD_SG_EEEEEEEvEENS17_INSA_20SM90_TMA_LOAD_IM2COLENS19_INS1A_ILi3ELi4ELi3EEES1D_NSZ_INSB_IJSH_S1E_EEENSB_IJSD_SH_EEEEEEEvEEEENS_8epilogue10collective18CollectiveEpilogueINS1S_23Sm100TmaWarpSpecializedILi2ELi2ELi32ELb0ELb0EEEJSL_NSB_IJNSZ_ISG_SD_EES1X_EEESM_NSB_IJlNSB_IJSD_llEEES10_EEESM_S20_NS1S_6fusion15FusionCallbacksIS1W_NS21_17LinearCombinationISM_fSM_fLNS_15FloatRoundStyleE2EEESL_S1Y_JEEENSA_5SM1004TMEM4LOAD26SM100_TMEM_LOAD_16dp32b32xES18_NS19_IS1B_S1D_NSZ_INSB_IJS1E_SG_EEENSB_IJSG_SD_EEEEEEENSA_39AutoVectorizingCopyWithAssumedAlignmentILi128EEENSA_14SM90_TMA_STOREES2E_S2G_S2G_EEEvvEEEEvNT_6ParamsE,@function
        .size           _ZN7cutlass13device_kernelINS_4conv6kernel13ConvUniversalINS1_16ConvProblemShapeILNS1_8OperatorE2ELi2EEENS1_10collective14CollectiveConvINS1_47MainloopSm100TmaUmmaWarpSpecializedImplicitGemmILS5_2ELi34ELi2ELi1ELi2EN4cute5tupleIJNSA_1CILi1EEESD_SD_EEEEENSB_IJNSC_ILi64EEENSB_IJNSC_ILi128EEEEEENSB_IJNSC_ILi32EEEEEEEEENS_12float_e4m3_tESM_NSA_8TiledMMAINSA_8MMA_AtomIJNSA_10MMA_TraitsINSA_19SM100_MMA_F8F6F4_SSEJSM_SM_fSG_SH_NSA_17integral_constantINSA_4UMMA5MajorELST_1EEESU_NSR_INSS_7ScaleInELSV_0EEESW_EEEEEENSA_6LayoutISE_NSB_IJNSC_ILi0EEES10_S10_EEEEENSB_IJNSA_10UnderscoreES13_S13_EEEEENS7_6detail27Sm100ImplicitGemmTileTraitsINSA_13SM90_TMA_LOADENSA_14ComposedLayoutINSA_7SwizzleILi2ELi4ELi3EEENSA_18smem_ptr_flag_bitsILi8EEENSZ_INSB_IJSG_NSC_ILi8EEEEEENSB_IJSD_SG_EEEEEEEvEENS17_INSA_20SM90_TMA_LOAD_IM2COLENS19_INS1A_ILi3ELi4ELi3EEES1D_NSZ_INSB_IJSH_S1E_EEENSB_IJSD_SH_EEEEEEEvEEEENS_8epilogue10collective18CollectiveEpilogueINS1S_23Sm100TmaWarpSpecializedILi2ELi2ELi32ELb0ELb0EEEJSL_NSB_IJNSZ_ISG_SD_EES1X_EEESM_NSB_IJlNSB_IJSD_llEEES10_EEESM_S20_NS1S_6fusion15FusionCallbacksIS1W_NS21_17LinearCombinationISM_fSM_fLNS_15FloatRoundStyleE2EEESL_S1Y_JEEENSA_5SM1004TMEM4LOAD26SM100_TMEM_LOAD_16dp32b32xES18_NS19_IS1B_S1D_NSZ_INSB_IJS1E_SG_EEENSB_IJSG_SD_EEEEEEENSA_39AutoVectorizingCopyWithAssumedAlignmentILi128EEENSA_14SM90_TMA_STOREES2E_S2G_S2G_EEEvvEEEEvNT_6ParamsE,(.L_x_224 - _ZN7cutlass13device_kernelINS_4conv6kernel13ConvUniversalINS1_16ConvProblemShapeILNS1_8OperatorE2ELi2EEENS1_10collective14CollectiveConvINS1_47MainloopSm100TmaUmmaWarpSpecializedImplicitGemmILS5_2ELi34ELi2ELi1ELi2EN4cute5tupleIJNSA_1CILi1EEESD_SD_EEEEENSB_IJNSC_ILi64EEENSB_IJNSC_ILi128EEEEEENSB_IJNSC_ILi32EEEEEEEEENS_12float_e4m3_tESM_NSA_8TiledMMAINSA_8MMA_AtomIJNSA_10MMA_TraitsINSA_19SM100_MMA_F8F6F4_SSEJSM_SM_fSG_SH_NSA_17integral_constantINSA_4UMMA5MajorELST_1EEESU_NSR_INSS_7ScaleInELSV_0EEESW_EEEEEENSA_6LayoutISE_NSB_IJNSC_ILi0EEES10_S10_EEEEENSB_IJNSA_10UnderscoreES13_S13_EEEEENS7_6detail27Sm100ImplicitGemmTileTraitsINSA_13SM90_TMA_LOADENSA_14ComposedLayoutINSA_7SwizzleILi2ELi4ELi3EEENSA_18smem_ptr_flag_bitsILi8EEENSZ_INSB_IJSG_NSC_ILi8EEEEEENSB_IJSD_SG_EEEEEEEvEENS17_INSA_20SM90_TMA_LOAD_IM2COLENS19_INS1A_ILi3ELi4ELi3EEES1D_NSZ_INSB_IJSH_S1E_EEENSB_IJSD_SH_EEEEEEEvEEEENS_8epilogue10collective18CollectiveEpilogueINS1S_23Sm100TmaWarpSpecializedILi2ELi2ELi32ELb0ELb0EEEJSL_NSB_IJNSZ_ISG_SD_EES1X_EEESM_NSB_IJlNSB_IJSD_llEEES10_EEESM_S20_NS1S_6fusion15FusionCallbacksIS1W_NS21_17LinearCombinationISM_fSM_fLNS_15FloatRoundStyleE2EEESL_S1Y_JEEENSA_5SM1004TMEM4LOAD26SM100_TMEM_LOAD_16dp32b32xES18_NS19_IS1B_S1D_NSZ_INSB_IJS1E_SG_EEENSB_IJSG_SD_EEEEEEENSA_39AutoVectorizingCopyWithAssumedAlignmentILi128EEENSA_14SM90_TMA_STOREES2E_S2G_S2G_EEEvvEEEEvNT_6ParamsE)
        .other          _ZN7cutlass13device_kernelINS_4conv6kernel13ConvUniversalINS1_16ConvProblemShapeILNS1_8OperatorE2ELi2EEENS1_10collective14CollectiveConvINS1_47MainloopSm100TmaUmmaWarpSpecializedImplicitGemmILS5_2ELi34ELi2ELi1ELi2EN4cute5tupleIJNSA_1CILi1EEESD_SD_EEEEENSB_IJNSC_ILi64EEENSB_IJNSC_ILi128EEEEEENSB_IJNSC_ILi32EEEEEEEEENS_12float_e4m3_tESM_NSA_8TiledMMAINSA_8MMA_AtomIJNSA_10MMA_TraitsINSA_19SM100_MMA_F8F6F4_SSEJSM_SM_fSG_SH_NSA_17integral_constantINSA_4UMMA5MajorELST_1EEESU_NSR_INSS_7ScaleInELSV_0EEESW_EEEEEENSA_6LayoutISE_NSB_IJNSC_ILi0EEES10_S10_EEEEENSB_IJNSA_10UnderscoreES13_S13_EEEEENS7_6detail27Sm100ImplicitGemmTileTraitsINSA_13SM90_TMA_LOADENSA_14ComposedLayoutINSA_7SwizzleILi2ELi4ELi3EEENSA_18smem_ptr_flag_bitsILi8EEENSZ_INSB_IJSG_NSC_ILi8EEEEEENSB_IJSD_SG_EEEEEEEvEENS17_INSA_20SM90_TMA_LOAD_IM2COLENS19_INS1A_ILi3ELi4ELi3EEES1D_NSZ_INSB_IJSH_S1E_EEENSB_IJSD_SH_EEEEEEEvEEEENS_8epilogue10collective18CollectiveEpilogueINS1S_23Sm100TmaWarpSpecializedILi2ELi2ELi32ELb0ELb0EEEJSL_NSB_IJNSZ_ISG_SD_EES1X_EEESM_NSB_IJlNSB_IJSD_llEEES10_EEESM_S20_NS1S_6fusion15FusionCallbacksIS1W_NS21_17LinearCombinationISM_fSM_fLNS_15FloatRoundStyleE2EEESL_S1Y_JEEENSA_5SM1004TMEM4LOAD26SM100_TMEM_LOAD_16dp32b32xES18_NS19_IS1B_S1D_NSZ_INSB_IJS1E_SG_EEENSB_IJSG_SD_EEEEEEENSA_39AutoVectorizingCopyWithAssumedAlignmentILi128EEENSA_14SM90_TMA_STOREES2E_S2G_S2G_EEEvvEEEEvNT_6ParamsE,@"STO_CUDA_ENTRY STV_DEFAULT"
_ZN7cutlass13device_kernelINS_4conv6kernel13ConvUniversalINS1_16ConvProblemShapeILNS1_8OperatorE2ELi2EEENS1_10collective14CollectiveConvINS1_47MainloopSm100TmaUmmaWarpSpecializedImplicitGemmILS5_2ELi34ELi2ELi1ELi2EN4cute5tupleIJNSA_1CILi1EEESD_SD_EEEEENSB_IJNSC_ILi64EEENSB_IJNSC_ILi128EEEEEENSB_IJNSC_ILi32EEEEEEEEENS_12float_e4m3_tESM_NSA_8TiledMMAINSA_8MMA_AtomIJNSA_10MMA_TraitsINSA_19SM100_MMA_F8F6F4_SSEJSM_SM_fSG_SH_NSA_17integral_constantINSA_4UMMA5MajorELST_1EEESU_NSR_INSS_7ScaleInELSV_0EEESW_EEEEEENSA_6LayoutISE_NSB_IJNSC_ILi0EEES10_S10_EEEEENSB_IJNSA_10UnderscoreES13_S13_EEEEENS7_6detail27Sm100ImplicitGemmTileTraitsINSA_13SM90_TMA_LOADENSA_14ComposedLayoutINSA_7SwizzleILi2ELi4ELi3EEENSA_18smem_ptr_flag_bitsILi8EEENSZ_INSB_IJSG_NSC_ILi8EEEEEENSB_IJSD_SG_EEEEEEEvEENS17_INSA_20SM90_TMA_LOAD_IM2COLENS19_INS1A_ILi3ELi4ELi3EEES1D_NSZ_INSB_IJSH_S1E_EEENSB_IJSD_SH_EEEEEEEvEEEENS_8epilogue10collective18CollectiveEpilogueINS1S_23Sm100TmaWarpSpecializedILi2ELi2ELi32ELb0ELb0EEEJSL_NSB_IJNSZ_ISG_SD_EES1X_EEESM_NSB_IJlNSB_IJSD_llEEES10_EEESM_S20_NS1S_6fusion15FusionCallbacksIS1W_NS21_17LinearCombinationISM_fSM_fLNS_15FloatRoundStyleE2EEESL_S1Y_JEEENSA_5SM1004TMEM4LOAD26SM100_TMEM_LOAD_16dp32b32xES18_NS19_IS1B_S1D_NSZ_INSB_IJS1E_SG_EEENSB_IJSG_SD_EEEEEEENSA_39AutoVectorizingCopyWithAssumedAlignmentILi128EEENSA_14SM90_TMA_STOREES2E_S2G_S2G_EEEvvEEEEvNT_6ParamsE:
[----:B------:R-:W1:Y:S01]  /*0000*/  LDC R1, c[0x0][0x37c] ;  /* 0x0000df00ff017b82 */ /* 0x000e620000000800 */
[----:B------:R-:W2:Y:S01]  /*0010*/  S2R R92, SR_TID.X ;  /* 0x00000000005c7919 */ /* 0x000ea20000002100 */
[----:B------:R-:W3:Y:S01]  /*0020*/  LDCU.64 UR8, c[0x0][0x890] ;  /* 0x00011200ff0877ac */ /* 0x000ee20008000a00 */
[----:B-1----:R-:W-:Y:S01]  /*0030*/  VIADD R1, R1, 0xfffffff8 ;  /* 0xfffffff801017836 */ /* 0x002fe20000000000 */
[----:B------:R-:W-:Y:S02]  /*0040*/  PRMT R94, RZ, 0x7610, R94 ;  /* 0x00007610ff5e7816 */ /* 0x000fe4000000005e */
[----:B------:R-:W-:Y:S01]  /*0050*/  ELECT P3, URZ, PT ;  /* 0x0000000000ff782f */ /* 0x000fe20003860000 */
[----:B---3--:R-:W-:-:S04]  /*0060*/  UISETP.NE.U32.AND UP0, UPT, UR8, URZ, UPT ;  /* 0x000000ff0800728c */ /* 0x008fc8000bf05070 */
[----:B------:R-:W-:Y:S01]  /*0070*/  UISETP.NE.AND.EX UP0, UPT, UR9, URZ, UPT, UP0 ;  /* 0x000000ff0900728c */ /* 0x000fe2000bf05300 */
[----:B--2---:R-:W-:-:S05]  /*0080*/  SHF.R.U32.HI R95, RZ, 0x5, R92 ;  /* 0x00000005ff5f7819 */ /* 0x004fca000001165c */
[----:B------:R-:W1:Y:S02]  /*0090*/  SHFL.IDX PT, R0, R95, RZ, 0x1f ;  /* 0x00001fff5f007589 */ /* 0x000e6400000e0000 */
[----:B-1----:R-:W-:Y:S01]  /*00a0*/  R2UR UR18, R0 ;  /* 0x00000000001272ca */ /* 0x002fe200000e0000 */
[----:B------:R-:W-:-:S14]  /*00b0*/  BRA.U UP0, `(.L_x_0) ;  /* 0x0000000100307547 */ /* 0x000fdc000b800000 */
[----:B------:R-:W1:Y:S02]  /*00c0*/  LDCU.64 UR4, c[0x0][0x888] ;  /* 0x00011100ff0477ac */ /* 0x000e640008000a00 */
[----:B-1----:R-:W-:-:S04]  /*00d0*/  UISETP.NE.U32.AND UP0, UPT, UR4, URZ, UPT ;  /* 0x000000ff0400728c */ /* 0x002fc8000bf05070 */
[----:B------:R-:W-:-:S09]  /*00e0*/  UISETP.NE.AND.EX UP0, UPT, UR5, URZ, UPT, UP0 ;  /* 0x000000ff0500728c */ /* 0x000fd2000bf05300 */
[----:B------:R-:W-:Y:S05]  /*00f0*/  BRA.U !UP0, `(.L_x_1) ;  /* 0x0000000108147547 */ /* 0x000fea000b800000 */
[----:B------:R-:W1:Y:S01]  /*0100*/  LDC.64 R2, c[0x0][0x888] ;  /* 0x00022200ff027b82 */ /* 0x000e620000000a00 */
[----:B------:R-:W1:Y:S02]  /*0110*/  LDCU.64 UR4, c[0x0][0x358] ;  /* 0x00006b00ff0477ac */ /* 0x000e640008000a00 */
[----:B-1----:R1:W5:Y:S01]  /*0120*/  LDG.E R41, desc[UR4][R2.64] ;  /* 0x0000000402297981 */ /* 0x002362000c1e1900 */
[----:B------:R-:W-:Y:S01]  /*0130*/  HFMA2 R94, -RZ, RZ, 0, 5.9604644775390625e-08 ;  /* 0x00000001ff5e7431 */ /* 0x000fe200000001ff */
[----:B------:R-:W-:Y:S05]  /*0140*/  BRA `(.L_x_0) ;  /* 0x00000000000c7947 */ /* 0x000fea0003800000 */
.L_x_1:
[----:B------:R-:W1:Y:S01]  /*0150*/  LDCU UR4, c[0x0][0x880] ;  /* 0x00011000ff0477ac */ /* 0x000e620008000800 */
[----:B------:R-:W-:Y:S01]  /*0160*/  HFMA2 R94, -RZ, RZ, 0, 5.9604644775390625e-08 ;  /* 0x00000001ff5e7431 */ /* 0x000fe200000001ff */
[----:B-1----:R-:W-:-:S07]  /*0170*/  MOV R41, UR4 ;  /* 0x0000000400297c02 */ /* 0x002fce0008000f00 */
.L_x_0:
[----:B------:R-:W2:Y:S02]  /*0180*/  LDCU.64 UR4, c[0x0][0x8b0] ;  /* 0x00011600ff0477ac */ /* 0x000ea40008000a00 */
[----:B--2---:R-:W-:-:S04]  /*0190*/  UISETP.NE.U32.AND UP0, UPT, UR4, URZ, UPT ;  /* 0x000000ff0400728c */ /* 0x004fc8000bf05070 */
[----:B------:R-:W-:-:S09]  /*01a0*/  UISETP.NE.AND.EX UP0, UPT, UR5, URZ, UPT, UP0 ;  /* 0x000000ff0500728c */ /* 0x000fd2000bf05300 */
[----:B------:R-:W-:Y:S05]  /*01b0*/  BRA.U UP0, `(.L_x_2) ;  /* 0x0000000100287547 */ /* 0x000fea000b800000 */
[----:B------:R-:W2:Y:S02]  /*01c0*/  LDCU.64 UR4, c[0x0][0x8a8] ;  /* 0x00011500ff0477ac */ /* 0x000ea40008000a00 */
[----:B--2---:R-:W-:-:S04]  /*01d0*/  UISETP.NE.U32.AND UP0, UPT, UR4, URZ, UPT ;  /* 0x000000ff0400728c */ /* 0x004fc8000bf05070 */
[----:B------:R-:W-:-:S09]  /*01e0*/  UISETP.NE.AND.EX UP0, UPT, UR5, URZ, UPT, UP0 ;  /* 0x000000ff0500728c */ /* 0x000fd2000bf05300 */
[----:B------:R-:W-:Y:S05]  /*01f0*/  BRA.U !UP0, `(.L_x_3) ;  /* 0x0000000108107547 */ /* 0x000fea000b800000 */
[----:B------:R-:W2:Y:S01]  /*0200*/  LDC.64 R38, c[0x0][0x8a8] ;  /* 0x00022a00ff267b82 */ /* 0x000ea20000000a00 */
[----:B------:R-:W2:Y:S02]  /*0210*/  LDCU.64 UR4, c[0x0][0x358] ;  /* 0x00006b00ff0477ac */ /* 0x000ea40008000a00 */
[----:B--2---:R2:W5:Y:S01]  /*0220*/  LDG.E R38, desc[UR4][R38.64] ;  /* 0x0000000426267981 */ /* 0x004562000c1e1900 */
[----:B------:R-:W-:Y:S05]  /*0230*/  BRA `(.L_x_2) ;  /* 0x0000000000087947 */ /* 0x000fea0003800000 */
.L_x_3:
[----:B------:R-:W2:Y:S02]  /*0240*/  LDCU UR4, c[0x0][0x8a0] ;  /* 0x00011400ff0477ac */ /* 0x000ea40008000800 */
[----:B--2---:R-:W-:Y:S02]  /*0250*/  MOV R38, UR4 ;  /* 0x0000000400267c02 */ /* 0x004fe40008000f00 */
.L_x_2:
[----:B------:R-:W-:Y:S01]  /*0260*/  IMAD.U32 R0, RZ, RZ, UR18 ;  /* 0x00000012ff007e24 */ /* 0x000fe2000f8e00ff */
[----:B------:R-:W-:Y:S04]  /*0270*/  BSSY.RECONVERGENT B0, `(.L_x_4) ;  /* 0x000000c000007945 */ /* 0x000fe80003800200 */
[C---:B------:R-:W-:Y:S02]  /*0280*/  ISETP.NE.OR P1, PT, R0.reuse, 0x1, !P3 ;  /* 0x000000010000780c */ /* 0x040fe40005f25670 */
[----:B------:R-:W-:-:S11]  /*0290*/  ISETP.NE.OR P0, PT, R0, 0x3, !P3 ;  /* 0x000000030000780c */ /* 0x000fd60005f05670 */
[----:B------:R-:W-:Y:S05]  /*02a0*/  @P1 BRA `(.L_x_5) ;  /* 0x0000000000201947 */ /* 0x000fea0003800000 */
[----:B------:R-:W3:Y:S02]  /*02b0*/  LDCU.64 UR4, c[0x0][0x348] ;  /* 0x00006900ff0477ac */ /* 0x000ee40008000a00 */
[----:B---3--:R-:W-:Y:S02]  /*02c0*/  UIADD3 UR6, UP1, UPT, UR4, 0x80, URZ ;  /* 0x0000008004067890 */ /* 0x008fe4000ff3e0ff */
[----:B------:R-:W-:Y:S02]  /*02d0*/  UIADD3 UR4, UP0, UPT, UR4, 0x180, URZ ;  /* 0x0000018004047890 */ /* 0x000fe4000ff1e0ff */
[----:B------:R-:W-:Y:S02]  /*02e0*/  UIADD3.X UR7, UPT, UPT, URZ, UR5, URZ, UP1, !UPT ;  /* 0x00000005ff077290 */ /* 0x000fe40008ffe4ff */
[----:B------:R-:W-:-:S07]  /*02f0*/  UIADD3.X UR5, UPT, UPT, URZ, UR5, URZ, UP0, !UPT ;  /* 0x00000005ff057290 */ /* 0x000fce00087fe4ff */
[----:B------:R3:W-:Y:S02]  /*0300*/  UTMACCTL.PF [UR6] ;  /* 0x00000000060079b9 */ /* 0x0007e40008040000 */
[----:B------:R3:W-:Y:S02]  /*0310*/  UTMACCTL.PF [UR4] ;  /* 0x00000000040079b9 */ /* 0x0007e40008040000 */
[----:B---3--:R-:W-:Y:S01]  /*0320*/  NOP ;  /* 0x0000000000007918 */ /* 0x008fe20000000000 */
.L_x_5:
[----:B------:R-:W-:Y:S05]  /*0330*/  BSYNC.RECONVERGENT B0 ;  /* 0x0000000000007941 */ /* 0x000fea0003800200 */
.L_x_4:
[----:B------:R-:W-:Y:S04]  /*0340*/  BSSY.RECONVERGENT B0, `(.L_x_6) ;  /* 0x000000a000007945 */ /* 0x000fe80003800200 */
        /* <DEDUP_REMOVED lines=9> */
.L_x_7:
[----:B------:R-:W-:Y:S05]  /*03e0*/  BSYNC.RECONVERGENT B0 ;  /* 0x0000000000007941 */ /* 0x000fea0003800200 */
.L_x_6:
[----:B------:R-:W3:Y:S01]  /*03f0*/  LDCU.64 UR4, c[0x0][0x888] ;  /* 0x00011100ff0477ac */ /* 0x000ee20008000a00 */
[----:B------:R-:W-:Y:S02]  /*0400*/  UISETP.EQ.U32.AND UP2, UPT, UR8, URZ, UPT ;  /* 0x000000ff0800728c */ /* 0x000fe4000bf42070 */
[----:B------:R-:W-:Y:S02]  /*0410*/  UPLOP3.LUT UP3, UPT, UPT, UPT, UPT, 0x80, 0x8 ;  /* 0x000000000008789c */ /* 0x000fe40003f6f070 */
[----:B---3--:R-:W-:-:S04]  /*0420*/  UISETP.NE.U32.AND UP0, UPT, UR4, URZ, UPT ;  /* 0x000000ff0400728c */ /* 0x008fc8000bf05070 */
[----:B------:R-:W-:-:S04]  /*0430*/  UISETP.NE.AND.EX UP1, UPT, UR5, URZ, UPT, UP0 ;  /* 0x000000ff0500728c */ /* 0x000fc8000bf25300 */
[----:B------:R-:W-:-:S04]  /*0440*/  UISETP.EQ.OR.EX UP4, UPT, UR9, URZ, !UP1, UP2 ;  /* 0x000000ff0900728c */ /* 0x000fc8000cf82720 */
[----:B------:R-:W-:-:S06]  /*0450*/  UP2UR UR4, UPR, URZ, 0x10 ;  /* 0x00000010ff047883 */ /* 0x000fcc0008000000 */
[----:B------:R-:W-:Y:S01]  /*0460*/  MOV R97, UR4 ;  /* 0x0000000400617c02 */ /* 0x000fe20008000f00 */
[----:B------:R-:W-:Y:S06]  /*0470*/  BRA.U !UP4, `(.L_x_8) ;  /* 0x000000010c207547 */ /* 0x000fec000b800000 */
[----:B------:R-:W-:Y:S01]  /*0480*/  UISETP.NE.U32.AND UP2, UPT, UR8, URZ, UPT ;  /* 0x000000ff0800728c */ /* 0x000fe2000bf45070 */
[----:B-----5:R-:W-:Y:S01]  /*0490*/  FSETP.NEU.AND P0, PT, R41, RZ, PT ;  /* 0x000000ff2900720b */ /* 0x020fe20003f0d000 */
[----:B------:R-:W-:Y:S02]  /*04a0*/  USEL UR4, URZ, 0xffffffff, UP1 ;  /* 0xffffffffff047887 */ /* 0x000fe40008800000 */
[----:B------:R-:W-:-:S10]  /*04b0*/  UISETP.NE.AND.EX UP2, UPT, UR9, URZ, UPT, UP2 ;  /* 0x000000ff0900728c */ /* 0x000fd4000bf45320 */
[----:B------:R-:W-:Y:S01]  /*04c0*/  VOTEU.ANY UP0, P0 ;  /* 0x0000000000ff7886 */ /* 0x000fe20000000100 */
[----:B------:R-:W-:-:S04]  /*04d0*/  @!UP2 USEL UR4, URZ, 0xffffffff, UP0 ;  /* 0xffffffffff04a887 */ /* 0x000fc80008000000 */
[----:B------:R-:W-:-:S04]  /*04e0*/  ULOP3.LUT UR4, UR4, 0x1, URZ, 0xc0, !UPT ;  /* 0x0000000104047892 */ /* 0x000fc8000f8ec0ff */
[----:B------:R-:W-:-:S11]  /*04f0*/  UISETP.NE.U32.AND UP3, UPT, UR4, 0x1, UPT ;  /* 0x000000010400788c */ /* 0x000fd6000bf65070 */
.L_x_8:
[----:B-1----:R-:W1:Y:S01]  /*0500*/  SHFL.IDX PT, R2, R95, RZ, 0x1f ;  /* 0x00001fff5f027589 */ /* 0x002e6200000e0000 */
[----:B------:R-:W-:-:S04]  /*0510*/  UISETP.NE.AND UP0, UPT, UR18, 0x2, UPT ;  /* 0x000000021200788c */ /* 0x000fc8000bf05270 */
[----:B------:R-:W-:Y:S01]  /*0520*/  USEL UR49, URZ, 0x1, UP0 ;  /* 0x00000001ff317887 */ /* 0x000fe20008000000 */
[----:B-1----:R-:W-:-:S13]  /*0530*/  ISETP.NE.AND P0, PT, R2, RZ, PT ;  /* 0x000000ff0200720c */ /* 0x002fda0003f05270 */
[----:B------:R-:W-:Y:S05]  /*0540*/  @P0 BRA `(.L_x_9) ;  /* 0x0000000400440947 */ /* 0x000fea0003800000 */
[----:B------:R-:W-:Y:S01]  /*0550*/  ELECT P0, URZ, PT ;  /* 0x0000000000ff782f */ /* 0x000fe20003800000 */
[----:B------:R-:W-:-:S12]  /*0560*/  BSSY.RECONVERGENT B0, `(.L_x_9) ;  /* 0x000004f000007945 */ /* 0x000fd80003800200 */
[----:B------:R-:W-:Y:S05]  /*0570*/  @!P0 BRA `(.L_x_10) ;  /* 0x0000000400348947 */ /* 0x000fea0003800000 */
[----:B------:R-:W1:Y:S01]  /*0580*/  S2UR UR4, SR_CgaCtaId ;  /* 0x00000000000479c3 */ /* 0x000e620000008800 */
[----:B------:R-:W-:Y:S01]  /*0590*/  UMOV UR5, 0x400 ;  /* 0x0000040000057882 */ /* 0x000fe20000000000 */
[----:B------:R-:W-:Y:S02]  /*05a0*/  UMOV UR6, 0x1 ;  /* 0x0000000100067882 */ /* 0x000fe40000000000 */
[----:B------:R-:W-:-:S04]  /*05b0*/  UIADD3 UR6, UPT, UPT, -UR6, 0x100000, URZ ;  /* 0x0010000006067890 */ /* 0x000fc8000fffe1ff */
[----:B------:R-:W-:Y:S02]  /*05c0*/  USHF.L.U32 UR7, UR6, 0xb, URZ ;  /* 0x0000000b06077899 */ /* 0x000fe400080006ff */
[----:B------:R-:W-:Y:S02]  /*05d0*/  USHF.L.U32 UR6, UR6, 0x1, URZ ;  /* 0x0000000106067899 */ /* 0x000fe400080006ff */
[----:B-1----:R-:W-:Y:S01]  /*05e0*/  ULEA UR4, UR4, UR5, 0x18 ;  /* 0x0000000504047291 */ /* 0x002fe2000f8ec0ff */
[----:B------:R-:W1:Y:S11]  /*05f0*/  FENCE.VIEW.ASYNC.S ;  /* 0x00000000000073c6 */ /* 0x000e760000000000 */
[----:B-1----:R1:W3:Y:S01]  /*0600*/  SYNCS.EXCH.64 URZ, [UR4], UR6 ;  /* 0x0000000604ff75b2 */ /* 0x0022e20008000100 */
[----:B------:R1:W4:Y:S01]  /*0610*/  SYNCS.EXCH.64 URZ, [UR4+0x110], UR6 ;  /* 0x0001100604ff75b2 */ /* 0x0003220008000100 */
[----:B------:R1:W1:Y:S01]  /*0620*/  SYNCS.EXCH.64 URZ, [UR4+0x8], UR6 ;  /* 0x0000080604ff75b2 */ /* 0x0002620008000100 */
        /* <DEDUP_REMOVED lines=65> */
[----:B---34-:R-:W-:Y:S01]  /*0a40*/  NOP ;  /* 0x0000000000007918 */ /* 0x018fe20000000000 */
.L_x_10:
[----:B-1----:R-:W-:Y:S05]  /*0a50*/  BSYNC.RECONVERGENT B0 ;  /* 0x0000000000007941 */ /* 0x002fea0003800200 */
.L_x_9:
[----:B------:R-:W1:Y:S01]  /*0a60*/  SHFL.IDX PT, R2, R95, RZ, 0x1f ;  /* 0x00001fff5f027589 */ /* 0x000e6200000e0000 */
[----:B------:R-:W-:Y:S01]  /*0a70*/  NOP ;  /* 0x0000000000007918 */ /* 0x000fe20000000000 */
[----:B-1----:R-:W-:-:S13]  /*0a80*/  ISETP.NE.AND P0, PT, R2, 0x1, PT ;  /* 0x000000010200780c */ /* 0x002fda0003f05270 */
[----:B------:R-:W-:Y:S05]  /*0a90*/  @P0 BRA `(.L_x_11) ;  /* 0x0000000000480947 */ /* 0x000fea0003800000 */
[----:B------:R-:W1:Y:S01]  /*0aa0*/  S2UR UR4, SR_CgaCtaId ;  /* 0x00000000000479c3 */ /* 0x000e620000008800 */
[----:B------:R-:W-:Y:S01]  /*0ab0*/  UMOV UR5, 0x400 ;  /* 0x0000040000057882 */ /* 0x000fe20000000000 */
[----:B------:R-:W-:Y:S01]  /*0ac0*/  UMOV UR8, 0x20 ;  /* 0x0000002000087882 */ /* 0x000fe20000000000 */
[----:B------:R-:W-:Y:S01]  /*0ad0*/  UMOV UR6, 0x80 ;  /* 0x0000008000067882 */ /* 0x000fe20000000000 */
[----:B------:R-:W-:-:S04]  /*0ae0*/  UIADD3 UR8, UPT, UPT, -UR8, 0x100000, URZ ;  /* 0x0010000008087890 */ /* 0x000fc8000fffe1ff */
[----:B------:R-:W-:Y:S02]  /*0af0*/  USHF.L.U32 UR9, UR8, 0xb, URZ ;  /* 0x0000000b08097899 */ /* 0x000fe400080006ff */
[----:B------:R-:W-:Y:S02]  /*0b00*/  USHF.L.U32 UR8, UR8, 0x1, URZ ;  /* 0x0000000108087899 */ /* 0x000fe400080006ff */
[----:B------:R-:W-:-:S04]  /*0b10*/  UIADD3 UR6, UPT, UPT, -UR6, 0x100000, URZ ;  /* 0x0010000006067890 */ /* 0x000fc8000fffe1ff */
[----:B------:R-:W-:Y:S02]  /*0b20*/  USHF.L.U32 UR7, UR6, 0xb, URZ ;  /* 0x0000000b06077899 */ /* 0x000fe400080006ff */
[----:B------:R-:W-:Y:S01]  /*0b30*/  USHF.L.U32 UR6, UR6, 0x1, URZ ;  /* 0x0000000106067899 */ /* 0x000fe200080006ff */
[----:B------:R-:W-:Y:S01]  /*0b40*/  ELECT P0, URZ, PT ;  /* 0x0000000000ff782f */ /* 0x000fe20003800000 */
[----:B-1----:R-:W-:Y:S01]  /*0b50*/  ULEA UR4, UR4, UR5, 0x18 ;  /* 0x0000000504047291 */ /* 0x002fe2000f8ec0ff */
[----:B------:R-:W1:Y:S11]  /*0b60*/  FENCE.VIEW.ASYNC.S ;  /* 0x00000000000073c6 */ /* 0x000e760000000000 */
[----:B-1----:R1:W3:Y:S01]  /*0b70*/  SYNCS.EXCH.64 URZ, [UR4+0x220], UR8 ;  /* 0x0002200804ff75b2 */ /* 0x0022e20008000100 */
[----:B------:R1:W4:Y:S01]  /*0b80*/  SYNCS.EXCH.64 URZ, [UR4+0x230], UR6 ;  /* 0x0002300604ff75b2 */ /* 0x0003220008000100 */
[----:B------:R1:W1:Y:S01]  /*0b90*/  SYNCS.EXCH.64 URZ, [UR4+0x228], UR8 ;  /* 0x0002280804ff75b2 */ /* 0x0002620008000100 */
[----:B------:R1:W1:Y:S01]  /*0ba0*/  SYNCS.EXCH.64 URZ, [UR4+0x238], UR6 ;  /* 0x0002380604ff75b2 */ /* 0x0002620008000100 */
[----:B------:R-:W-:Y:S01]  /*0bb0*/  NOP ;  /* 0x0000000000007918 */ /* 0x000fe20000000000 */
.L_x_11:
[----:B------:R-:W2:Y:S01]  /*0bc0*/  SHFL.IDX PT, R2, R95, RZ, 0x1f ;  /* 0x00001fff5f027589 */ /* 0x000ea200000e0000 */
[----:B------:R-:W-:Y:S01]  /*0bd0*/  NOP ;  /* 0x0000000000007918 */ /* 0x000fe20000000000 */
[----:B--2---:R-:W-:-:S13]  /*0be0*/  ISETP.NE.AND P0, PT, R2, 0x3, PT ;  /* 0x000000030200780c */ /* 0x004fda0003f05270 */
[----:B------:R-:W-:Y:S05]  /*0bf0*/  @P0 BRA `(.L_x_12) ;  /* 0x0000000000300947 */ /* 0x000fea0003800000 */
[----:B-1----:R-:W1:Y:S01]  /*0c00*/  S2UR UR6, SR_CgaCtaId ;  /* 0x00000000000679c3 */ /* 0x002e620000008800 */
[----:B------:R-:W-:Y:S01]  /*0c10*/  UMOV UR4, 0x400 ;  /* 0x0000040000047882 */ /* 0x000fe20000000000 */
[----:B------:R-:W-:Y:S01]  /*0c20*/  UMOV UR5, 0x20 ;  /* 0x0000002000057882 */ /* 0x000fe20000000000 */
[----:B------:R-:W-:Y:S01]  /*0c30*/  ELECT P0, URZ, PT ;  /* 0x0000000000ff782f */ /* 0x000fe20003800000 */
[----:B-1----:R-:W-:Y:S02]  /*0c40*/  ULEA UR6, UR6, UR4, 0x18 ;  /* 0x0000000406067291 */ /* 0x002fe4000f8ec0ff */
[----:B------:R-:W-:-:S04]  /*0c50*/  UIADD3 UR4, UPT, UPT, -UR5, 0x100000, URZ ;  /* 0x0010000005047890 */ /* 0x000fc8000fffe1ff */
[----:B------:R-:W-:Y:S02]  /*0c60*/  USHF.L.U32 UR5, UR4, 0xb, URZ ;  /* 0x0000000b04057899 */ /* 0x000fe400080006ff */
[----:B------:R-:W-:Y:S01]  /*0c70*/  USHF.L.U32 UR4, UR4, 0x1, URZ ;  /* 0x0000000104047899 */ /* 0x000fe200080006ff */
[----:B------:R-:W1:Y:S11]  /*0c80*/  FENCE.VIEW.ASYNC.S ;  /* 0x00000000000073c6 */ /* 0x000e760000000000 */
[----:B-1----:R2:W1:Y:S01]  /*0c90*/  SYNCS.EXCH.64 URZ, [UR6+0x240], UR4 ;  /* 0x0002400406ff75b2 */ /* 0x0024620008000100 */
[----:B------:R2:W1:Y:S02]  /*0ca0*/  SYNCS.EXCH.64 URZ, [UR6+0x248], UR4 ;  /* 0x0002480406ff75b2 */ /* 0x0004640008000100 */
[----:B--2---:R-:W-:Y:S01]  /*0cb0*/  NOP ;  /* 0x0000000000007918 */ /* 0x004fe20000000000 */
.L_x_12:
[----:B------:R-:W2:Y:S01]  /*0cc0*/  SHFL.IDX PT, R2, R95, RZ, 0x1f ;  /* 0x00001fff5f027589 */ /* 0x000ea200000e0000 */
[----:B------:R-:W-:Y:S01]  /*0cd0*/  NOP ;  /* 0x0000000000007918 */ /* 0x000fe20000000000 */
[----:B--2---:R-:W-:-:S13]  /*0ce0*/  ISETP.NE.AND P0, PT, R2, 0x4, PT ;  /* 0x000000040200780c */ /* 0x004fda0003f05270 */
[----:B------:R-:W-:Y:S05]  /*0cf0*/  @P0 BRA `(.L_x_13) ;  /* 0x0000000000440947 */ /* 0x000fea0003800000 */
[----:B-1----:R-:W1:Y:S01]  /*0d00*/  S2UR UR6, SR_CgaCtaId ;  /* 0x00000000000679c3 */ /* 0x002e620000008800 */
[----:B------:R-:W-:Y:S01]  /*0d10*/  UMOV UR4, 0x100 ;  /* 0x0000010000047882 */ /* 0x000fe20000000000 */
[----:B------:R-:W-:Y:S01]  /*0d20*/  UMOV UR5, 0x400 ;  /* 0x0000040000057882 */ /* 0x000fe20000000000 */
[----:B------:R-:W-:Y:S01]  /*0d30*/  USEL UR4, UR4, 0xe0, UP3 ;  /* 0x000000e004047887 */ /* 0x000fe20009800000 */
[----:B------:R-:W-:Y:S01]  /*0d40*/  UMOV UR8, 0x1 ;  /* 0x0000000100087882 */ /* 0x000fe20000000000 */
[----:B------:R-:W-:Y:S01]  /*0d50*/  ELECT P0, URZ, PT ;  /* 0x0000000000ff782f */ /* 0x000fe20003800000 */
[----:B------:R-:W-:-:S04]  /*0d60*/  UIADD3 UR8, UPT, UPT, -UR8, 0x100000, URZ ;  /* 0x0010000008087890 */ /* 0x000fc8000fffe1ff */
[----:B------:R-:W-:Y:S02]  /*0d70*/  USHF.L.U32 UR9, UR8, 0xb, URZ ;  /* 0x0000000b08097899 */ /* 0x000fe400080006ff */
[----:B------:R-:W-:Y:S02]  /*0d80*/  USHF.L.U32 UR8, UR8, 0x1, URZ ;  /* 0x0000000108087899 */ /* 0x000fe400080006ff */
[----:B-1----:R-:W-:Y:S02]  /*0d90*/  ULEA UR6, UR6, UR5, 0x18 ;  /* 0x0000000506067291 */ /* 0x002fe4000f8ec0ff */
[----:B------:R-:W-:-:S04]  /*0da0*/  UIADD3 UR4, UPT, UPT, -UR4, 0x100000, URZ ;  /* 0x0010000004047890 */ /* 0x000fc8000fffe1ff */
[----:B------:R-:W-:Y:S02]  /*0db0*/  USHF.L.U32 UR5, UR4, 0xb, URZ ;  /* 0x0000000b04057899 */ /* 0x000fe400080006ff */
[----:B------:R-:W-:Y:S01]  /*0dc0*/  USHF.L.U32 UR4, UR4, 0x1, URZ ;  /* 0x0000000104047899 */ /* 0x000fe200080006ff */
[----:B------:R-:W1:Y:S03]  /*0dd0*/  FENCE.VIEW.ASYNC.S ;  /* 0x00000000000073c6 */ /* 0x000e660000000000 */
[----:B-1----:R2:W1:Y:S08]  /*0de0*/  SYNCS.EXCH.64 URZ, [UR6+0x250], UR8 ;  /* 0x0002500806ff75b2 */ /* 0x0024700008000100 */
[----:B------:R2:W1:Y:S02]  /*0df0*/  SYNCS.EXCH.64 URZ, [UR6+0x258], UR4 ;  /* 0x0002580406ff75b2 */ /* 0x0004640008000100 */
[----:B--2---:R-:W-:Y:S01]  /*0e00*/  NOP ;  /* 0x0000000000007918 */ /* 0x004fe20000000000 */
.L_x_13:
[----:B------:R-:W2:Y:S01]  /*0e10*/  SHFL.IDX PT, R2, R95, RZ, 0x1f ;  /* 0x00001fff5f027589 */ /* 0x000ea200000e0000 */
[----:B------:R-:W1:Y:S01]  /*0e20*/  S2UR UR29, SR_CTAID.X ;  /* 0x00000000001d79c3 */ /* 0x000e620000002500 */
[----:B------:R-:W-:-:S07]  /*0e30*/  NOP ;  /* 0x0000000000007918 */ /* 0x000fce0000000000 */
[----:B------:R-:W1:Y:S01]  /*0e40*/  S2UR UR26, SR_CTAID.Y ;  /* 0x00000000001a79c3 */ /* 0x000e620000002600 */
[----:B--2---:R-:W-:-:S13]  /*0e50*/  ISETP.NE.AND P0, PT, R2, 0x5, PT ;  /* 0x000000050200780c */ /* 0x004fda0003f05270 */
[----:B-1----:R-:W-:Y:S05]  /*0e60*/  @P0 BRA `(.L_x_14) ;  /* 0x0000000000480947 */ /* 0x002fea0003800000 */
        /* <DEDUP_REMOVED lines=13> */
[----:B-1----:R1:W2:Y:S01]  /*0f40*/  SYNCS.EXCH.64 URZ, [UR4+0x260], UR8 ;  /* 0x0002600804ff75b2 */ /* 0x0022a20008000100 */
[----:B------:R1:W1:Y:S01]  /*0f50*/  SYNCS.EXCH.64 URZ, [UR4+0x270], UR6 ;  /* 0x0002700604ff75b2 */ /* 0x0002620008000100 */
[----:B------:R1:W1:Y:S01]  /*0f60*/  SYNCS.EXCH.64 URZ, [UR4+0x268], UR8 ;  /* 0x0002680804ff75b2 */ /* 0x0002620008000100 */
[----:B------:R1:W1:Y:S01]  /*0f70*/  SYNCS.EXCH.64 URZ, [UR4+0x278], UR6 ;  /* 0x0002780604ff75b2 */ /* 0x0002620008000100 */
[----:B------:R-:W-:Y:S01]  /*0f80*/  NOP ;  /* 0x0000000000007918 */ /* 0x000fe20000000000 */
.L_x_14:
[----:B------:R-:W-:-:S05]  /*0f90*/  CS2R.32 R86, SR_CgaSize ;  /* 0x0000000000567805 */ /* 0x000fca0000008a00 */
[----:B------:R-:W-:-:S05]  /*0fa0*/  IMAD R86, R86, -0xa0, RZ ;  /* 0xffffff6056567824 */ /* 0x000fca00078e02ff */
[----:B------:R-:W-:-:S14]  /*0fb0*/  R2UR UR5, R86 ;  /* 0x00000000560572ca */ /* 0x000fdc00000e0000 */
[----:B------:R-:W3:Y:S01]  /*0fc0*/  LDCU UR5, c[0x0][UR5+0x2b0] ;  /* 0x00005600050577ac */ /* 0x000ee20008000800 */
[----:B------:R-:W-:Y:S02]  /*0fd0*/  I2FP.F32.U32 R5, UR29 ;  /* 0x0000001d00057c45 */ /* 0x000fe40008201000 */
[----:B------:R-:W-:-:S05]  /*0fe0*/  CS2R.32 R3, SR_CgaSize ;  /* 0x0000000000037805 */ /* 0x000fca0000008a00 */
[----:B------:R-:W-:-:S06]  /*0ff0*/  IMAD R3, R3, -0xa0, RZ ;  /* 0xffffff6003037824 */ /* 0x000fcc00078e02ff */
[----:B------:R-:W4:Y:S01]  /*1000*/  LDC R3, c[0x0][R3+0x2a0] ;  /* 0x0000a80003037b82 */ /* 0x000f220000000800 */
[----:B------:R-:W-:Y:S02]  /*1010*/  I2FP.F32.U32 R4, UR26 ;  /* 0x0000001a00047c45 */ /* 0x000fe40008201000 */
[----:B------:R-:W-:-:S05]  /*1020*/  CS2R.32 R86, SR_CgaSize ;  /* 0x0000000000567805 */ /* 0x000fca0000008a00 */
[----:B------:R-:W-:-:S05]  /*1030*/  IMAD R86, R86, -0xa0, RZ ;  /* 0xffffff6056567824 */ /* 0x000fca00078e02ff */
[----:B-1----:R-:W-:-:S14]  /*1040*/  R2UR UR4, R86 ;  /* 0x00000000560472ca */ /* 0x002fdc00000e0000 */
[----:B------:R-:W1:Y:S01]  /*1050*/  LDCU UR4, c[0x0][UR4+0x2b4] ;  /* 0x00005680040477ac */ /* 0x000e620008000800 */
[----:B------:R-:W-:Y:S01]  /*1060*/  NOP ;  /* 0x0000000000007918 */ /* 0x000fe20000000000 */
[----:B------:R-:W2:Y:S01]  /*1070*/  LDCU UR19, c[0x0][0xb24] ;  /* 0x00016480ff1377ac */ /* 0x000ea20008000800 */
[----:B------:R-:W-:-:S05]  /*1080*/  CS2R.32 R2, SR_CgaSize ;  /* 0x0000000000027805 */ /* 0x000fca0000008a00 */
[----:B------:R-:W-:-:S06]  /*1090*/  IMAD R2, R2, -0xa0, RZ ;  /* 0xffffff6002027824 */ /* 0x000fcc00078e02ff */
[----:B------:R-:W4:Y:S01]  /*10a0*/  LDC R2, c[0x0][R2+0x2a4] ;  /* 0x0000a90002027b82 */ /* 0x000f220000000800 */
[----:B---3--:R-:W-:-:S07]  /*10b0*/  FMUL R5, R5, UR5 ;  /* 0x0000000505057c20 */ /* 0x008fce0008400000 */
[----:B------:R-:W3:Y:S01]  /*10c0*/  S2UR UR50, SR_CTAID.Z ;  /* 0x00000000003279c3 */ /* 0x000ee20000002700 */
[----:B-1----:R-:W-:Y:S01]  /*10d0*/  FMUL R4, R4, UR4 ;  /* 0x0000000404047c20 */ /* 0x002fe20008400000 */
[----:B------:R-:W1:Y:S01]  /*10e0*/  F2I.U32.TRUNC.NTZ R86, R5 ;  /* 0x0000000500567305 */ /* 0x000e62000020f000 */
[----:B--2---:R-:W-:-:S07]  /*10f0*/  UISETP.GE.AND UP0, UPT, UR19, 0x1, UPT ;  /* 0x000000011300788c */ /* 0x004fce000bf06270 */
[----:B------:R-:W2:Y:S01]  /*1100*/  F2I.U32.TRUNC.NTZ R73, R4 ;  /* 0x0000000400497305 */ /* 0x000ea2000020f000 */
[----:B-1----:R-:W-:-:S05]  /*1110*/  IADD3 R86, PT, PT, -R86, RZ, RZ ;  /* 0x000000ff56567210 */ /* 0x002fca0007ffe1ff */
[----:B----4-:R-:W-:Y:S01]  /*1120*/  IMAD R86, R3, R86, UR29 ;  /* 0x0000001d03567e24 */ /* 0x010fe2000f8e0256 */
[----:B--2---:R-:W-:-:S05]  /*1130*/  IADD3 R73, PT, PT, -R73, RZ, RZ ;  /* 0x000000ff49497210 */ /* 0x004fca0007ffe1ff */
[----:B------:R-:W-:Y:S01]  /*1140*/  IMAD R73, R2, R73, UR26 ;  /* 0x0000001a02497e24 */ /* 0x000fe2000f8e0249 */
[----:B------:R-:W-:Y:S06]  /*1150*/  BAR.SYNC.DEFER_BLOCKING 0x0 ;  /* 0x0000000000007b1d */ /* 0x000fec0000010000 */
[----:B---3--:R-:W-:Y:S05]  /*1160*/  BRA.U !UP0, `(.L_x_15) ;  /* 0x0000000108d47547 */ /* 0x008fea000b800000 */
[----:B------:R-:W1:Y:S01]  /*1170*/  LDCU.128 UR20, c[0x0][0xb10] ;  /* 0x00016200ff1477ac */ /* 0x000e620008000c00 */
[----:B------:R-:W2:Y:S01]  /*1180*/  LDCU UR6, c[0x0][0x370] ;  /* 0x00006e00ff0677ac */ /* 0x000ea20008000800 */
[----:B------:R-:W3:Y:S01]  /*1190*/  LDCU UR4, c[0x0][0x374] ;  /* 0x00006e80ff0477ac */ /* 0x000ee20008000800 */
[----:B------:R-:W4:Y:S01]  /*11a0*/  LDCU UR24, c[0x0][0xb0c] ;  /* 0x00016180ff1877ac */ /* 0x000f220008000800 */
[----:B------:R-:W4:Y:S01]  /*11b0*/  LDCU UR5, c[0x0][0xb20] ;  /* 0x00016400ff0577ac */ /* 0x000f220008000800 */
[----:B------:R-:W4:Y:S01]  /*11c0*/  LDCU.64 UR16, c[0x0][0xb28] ;  /* 0x00016500ff1077ac */ /* 0x000f220008000a00 */
[----:B-1----:R-:W-:Y:S02]  /*11d0*/  UISETP.NE.AND UP0, UPT, UR22, 0x1, UPT ;  /* 0x000000011600788c */ /* 0x002fe4000bf05270 */
[----:B---3--:R-:W-:Y:S02]  /*11e0*/  UIMAD.WIDE.U32 UR8, UR4, UR23, URZ ;  /* 0x00000017040872a5 */ /* 0x008fe4000f8e00ff */
[----:B--2---:R-:W-:-:S02]  /*11f0*/  UIMAD.WIDE.U32 UR10, UR6, UR20, URZ ;  /* 0x00000014060a72a5 */ /* 0x004fc4000f8e00ff */
[----:B----4-:R-:W-:Y:S02]  /*1200*/  UISETP.NE.AND UP2, UPT, UR24, 0x1, UPT ;  /* 0x000000011800788c */ /* 0x010fe4000bf45270 */
[----:B------:R-:W-:Y:S01]  /*1210*/  UISETP.NE.AND UP4, UPT, UR19, 0x1, UPT ;  /* 0x000000011300788c */ /* 0x000fe2000bf85270 */
[----:B------:R-:W-:Y:S02]  /*1220*/  UMOV UR8, UR9 ;  /* 0x0000000900087c82 */ /* 0x000fe40008000000 */
[----:B------:R-:W-:Y:S01]  /*1230*/  UMOV UR10, UR11 ;  /* 0x0000000b000a7c82 */ /* 0x000fe20008000000 */
[----:B------:R-:W-:Y:S02]  /*1240*/  @UP0 USHF.R.U32.HI UR4, URZ, UR5, UR8 ;  /* 0x00000005ff040299 */ /* 0x000fe40008011608 */
[----:B------:R-:W-:Y:S02]  /*1250*/  UIMAD.WIDE.U32 UR12, UR26, UR23, URZ ;  /* 0x000000171a0c72a5 */ /* 0x000fe4000f8e00ff */
[----:B------:R-:W-:-:S02]  /*1260*/  UIMAD.WIDE.U32 UR8, UR4, UR16, URZ ;  /* 0x00000010040872a5 */ /* 0x000fc4000f8e00ff */
[----:B------:R-:W-:Y:S02]  /*1270*/  @UP2 USHF.R.U32.HI UR6, URZ, UR21, UR10 ;  /* 0x00000015ff062299 */ /* 0x000fe4000801160a */
[----:B------:R-:W-:Y:S02]  /*1280*/  UIMAD.WIDE.U32 UR14, UR29, UR20, URZ ;  /* 0x000000141d0e72a5 */ /* 0x000fe4000f8e00ff */
[----:B------:R-:W-:Y:S01]  /*1290*/  UIMAD.WIDE.U32 UR10, UR6, UR16, URZ ;  /* 0x00000010060a72a5 */ /* 0x000fe2000f8e00ff */
[----:B------:R-:W-:Y:S01]  /*12a0*/  UMOV UR12, UR13 ;  /* 0x0000000d000c7c82 */ /* 0x000fe20008000000 */
[----:B------:R-:W-:Y:S01]  /*12b0*/  UMOV UR8, UR9 ;  /* 0x0000000900087c82 */ /* 0x000fe20008000000 */
[----:B------:R-:W-:Y:S02]  /*12c0*/  USHF.R.U32.HI UR12, URZ, UR5, UR12 ;  /* 0x00000005ff0c7299 */ /* 0x000fe4000801160c */
[----:B------:R-:W-:Y:S01]  /*12d0*/  @UP4 USHF.R.U32.HI UR4, URZ, UR17, UR8 ;  /* 0x00000011ff044299 */ /* 0x000fe20008011608 */
[----:B------:R-:W-:Y:S01]  /*12e0*/  UMOV UR14, UR15 ;  /* 0x0000000f000e7c82 */ /* 0x000fe20008000000 */
[----:B------:R-:W-:Y:S01]  /*12f0*/  UMOV UR10, UR11 ;  /* 0x0000000b000a7c82 */ /* 0x000fe20008000000 */
[----:B------:R-:W-:-:S02]  /*1300*/  USHF.R.U32.HI UR14, URZ, UR21, UR14 ;  /* 0x00000015ff0e7299 */ /* 0x000fc4000801160e */
[----:B------:R-:W-:Y:S02]  /*1310*/  USEL UR5, UR26, UR12, !UP0 ;  /* 0x0000000c1a057287 */ /* 0x000fe4000c000000 */
[----:B------:R-:W-:Y:S02]  /*1320*/  @UP4 USHF.R.U32.HI UR6, URZ, UR17, UR10 ;  /* 0x00000011ff064299 */ /* 0x000fe4000801160a */
[----:B------:R-:W-:Y:S02]  /*1330*/  UIMAD UR7, UR4, UR19, URZ ;  /* 0x00000013040772a4 */ /* 0x000fe4000f8e02ff */
[----:B------:R-:W-:Y:S02]  /*1340*/  USEL UR4, UR29, UR14, !UP2 ;  /* 0x0000000e1d047287 */ /* 0x000fe4000d000000 */
[----:B------:R-:W-:Y:S02]  /*1350*/  UIMAD UR10, UR6, UR19, URZ ;  /* 0x00000013060a72a4 */ /* 0x000fe4000f8e02ff */
[----:B------:R-:W-:-:S02]  /*1360*/  UISETP.GE.AND UP0, UPT, UR5, UR7, UPT ;  /* 0x000000070500728c */ /* 0x000fc4000bf06270 */
[----:B------:R-:W-:Y:S02]  /*1370*/  UIMAD.WIDE.U32 UR8, UR5, UR16, URZ ;  /* 0x00000010050872a5 */ /* 0x000fe4000f8e00ff */
[----:B------:R-:W-:Y:S02]  /*1380*/  UISETP.GE.OR UP0, UPT, UR4, UR10, UP0 ;  /* 0x0000000a0400728c */ /* 0x000fe40008706670 */
[----:B------:R-:W-:Y:S02]  /*1390*/  UIMAD.WIDE.U32 UR10, UR4, UR16, URZ ;  /* 0x00000010040a72a5 */ /* 0x000fe4000f8e00ff */
[----:B------:R-:W-:Y:S01]  /*13a0*/  UIADD3 UR10, UPT, UPT, -UR4, URZ, URZ ;  /* 0x000000ff040a7290 */ /* 0x000fe2000fffe1ff */
[----:B------:R-:W-:Y:S01]  /*13b0*/  UMOV UR8, UR9 ;  /* 0x0000000900087c82 */ /* 0x000fe20008000000 */
[----:B------:R-:W-:Y:S02]  /*13c0*/  UIADD3 UR9, UPT, UPT, -UR5, URZ, URZ ;  /* 0x000000ff05097290 */ /* 0x000fe4000fffe1ff */
[----:B------:R-:W-:-:S03]  /*13d0*/  USHF.R.U32.HI UR8, URZ, UR17, UR8 ;  /* 0x00000011ff087299 */ /* 0x000fc60008011608 */
[----:B------:R-:W-:Y:S01]  /*13e0*/  @!UP0 UMOV UR7, UR11 ;  /* 0x0000000b00078c82 */ /* 0x000fe20008000000 */
[----:B------:R-:W-:Y:S02]  /*13f0*/  UIMAD UR26, UR22, UR9, UR26 ;  /* 0x00000009161a72a4 */ /* 0x000fe4000f8e021a */
[----:B------:R-:W-:Y:S02]  /*1400*/  USEL UR8, UR5, UR8, !UP4 ;  /* 0x0000000805087287 */ /* 0x000fe4000e000000 */
[----:B------:R-:W-:Y:S02]  /*1410*/  @!UP0 USHF.R.U32.HI UR7, URZ, UR17, UR7 ;  /* 0x00000011ff078299 */ /* 0x000fe40008011607 */
[----:B------:R-:W-:Y:S02]  /*1420*/  UIADD3 UR9, UPT, UPT, -UR8, URZ, URZ ;  /* 0x000000ff08097290 */ /* 0x000fe4000fffe1ff */
[----:B------:R-:W-:Y:S02]  /*1430*/  @!UP0 USEL UR7, UR4, UR7, !UP4 ;  /* 0x0000000704078287 */ /* 0x000fe4000e000000 */
[----:B------:R-:W-:-:S02]  /*1440*/  UIMAD UR9, UR19, UR9, UR5 ;  /* 0x00000009130972a4 */ /* 0x000fc4000f8e0205 */
[----:B------:R-:W-:Y:S02]  /*1450*/  @!UP0 UIADD3 UR8, UPT, UPT, UR8, -UR7, URZ ;  /* 0x8000000708088290 */ /* 0x000fe4000fffe0ff */
[----:B------:R-:W-:Y:S02]  /*1460*/  @!UP0 UIMAD UR7, UR9, UR6, UR7 ;  /* 0x00000006090782a4 */ /* 0x000fe4000f8e0207 */
[----:B------:R-:W-:Y:S02]  /*1470*/  @!UP0 UIMAD UR5, UR8, UR19, UR4 ;  /* 0x00000013080582a4 */ /* 0x000fe4000f8e0204 */
[----:B------:R-:W-:Y:S02]  /*1480*/  UIMAD UR6, UR24, UR10, UR29 ;  /* 0x0000000a180672a4 */ /* 0x000fe4000f8e021d */
[----:B------:R-:W-:Y:S01]  /*1490*/  UIMAD UR26, UR5, UR22, UR26 ;  /* 0x00000016051a72a4 */ /* 0x000fe2000f8e021a */
[----:B------:R-:W-:Y:S02]  /*14a0*/  @!UP0 UMOV UR4, UR7 ;  /* 0x0000000700048c82 */ /* 0x000fe40008000000 */
[----:B------:R-:W-:-:S12]  /*14b0*/  UIMAD UR29, UR4, UR24, UR6 ;  /* 0x00000018041d72a4 */ /* 0x000fd8000f8e0206 */
.L_x_15:
[----:B------:R-:W1:Y:S02]  /*14c0*/  LDCU UR4, c[0x0][0xb30] ;  /* 0x00016600ff0477ac */ /* 0x000e640008000800 */
[----:B-1----:R-:W-:-:S09]  /*14d0*/  UISETP.NE.AND UP0, UPT, UR4, 0x1, UPT ;  /* 0x000000010400788c */ /* 0x002fd2000bf05270 */
[----:B------:R-:W-:Y:S05]  /*14e0*/  BRA.U UP0, `(.L_x_16) ;  /* 0x0000000100447547 */ /* 0x000fea000b800000 */
[----:B------:R-:W1:Y:S01]  /*14f0*/  LDCU.128 UR8, c[0x0][0xb10] ;  /* 0x00016200ff0877ac */ /* 0x000e620008000c00 */
[----:B------:R-:W2:Y:S01]  /*1500*/  LDCU UR12, c[0x0][0xb0c] ;  /* 0x00016180ff0c77ac */ /* 0x000ea20008000800 */
[----:B------:R-:W3:Y:S01]  /*1510*/  LDCU UR13, c[0x0][0xb20] ;  /* 0x00016400ff0d77ac */ /* 0x000ee20008000800 */
[----:B-1----:R-:W-:Y:S02]  /*1520*/  UIMAD.WIDE.U32 UR6, UR29, UR8, URZ ;  /* 0x000000081d0672a5 */ /* 0x002fe4000f8e00ff */
[----:B------:R-:W-:Y:S02]  /*1530*/  UIMAD.WIDE.U32 UR4, UR26, UR11, URZ ;  /* 0x0000000b1a0472a5 */ /* 0x000fe4000f8e00ff */
[----:B--2---:R-:W-:Y:S02]  /*1540*/  UISETP.NE.AND UP2, UPT, UR12, 0x1, UPT ;  /* 0x000000010c00788c */ /* 0x004fe4000bf45270 */
[----:B------:R-:W-:Y:S01]  /*1550*/  UISETP.NE.AND UP0, UPT, UR10, 0x1, UPT ;  /* 0x000000010a00788c */ /* 0x000fe2000bf05270 */
[----:B------:R-:W-:-:S02]  /*1560*/  UMOV UR6, UR7 ;  /* 0x0000000700067c82 */ /* 0x000fc40008000000 */
[----:B------:R-:W-:Y:S01]  /*1570*/  UMOV UR4, UR5 ;  /* 0x0000000500047c82 */ /* 0x000fe20008000000 */
[----:B------:R-:W-:Y:S02]  /*1580*/  USHF.R.U32.HI UR6, URZ, UR9, UR6 ;  /* 0x00000009ff067299 */ /* 0x000fe40008011606 */
[----:B---3--:R-:W-:Y:S02]  /*1590*/  USHF.R.U32.HI UR4, URZ, UR13, UR4 ;  /* 0x0000000dff047299 */ /* 0x008fe40008011604 */
[----:B------:R-:W-:Y:S02]  /*15a0*/  USEL UR5, UR29, UR6, !UP2 ;  /* 0x000000061d057287 */ /* 0x000fe4000d000000 */
[----:B------:R-:W-:-:S04]  /*15b0*/  USEL UR4, UR26, UR4, !UP0 ;  /* 0x000000041a047287 */ /* 0x000fc8000c000000 */
[----:B------:R-:W-:Y:S02]  /*15c0*/  UIADD3 UR6, UPT, UPT, UR5, -UR4, URZ ;  /* 0x8000000405067290 */ /* 0x000fe4000fffe0ff */
[----:B------:R-:W-:Y:S02]  /*15d0*/  UIADD3 UR4, UPT, UPT, -UR5, UR4, URZ ;  /* 0x0000000405047290 */ /* 0x000fe4000fffe1ff */
[----:B------:R-:W-:Y:S02]  /*15e0*/  UIMAD UR26, UR6, UR10, UR26 ;  /* 0x0000000a061a72a4 */ /* 0x000fe4000f8e021a */
[----:B------:R-:W-:-:S12]  /*15f0*/  UIMAD UR29, UR4, UR12, UR29 ;  /* 0x0000000c041d72a4 */ /* 0x000fd8000f8e021d */
.L_x_16:
[----:B------:R-:W-:Y:S01]  /*1600*/  BAR.SYNC.DEFER_BLOCKING 0x0 ;  /* 0x0000000000007b1d */ /* 0x000fe20000010000 */
[----:B------:R-:W-:Y:S01]  /*1610*/  UISETP.NE.AND UP0, UPT, UR18, 0x2, UPT ;  /* 0x000000021200788c */ /* 0x000fe2000bf05270 */
[----:B------:R-:W-:Y:S02]  /*1620*/  ISETP.NE.OR P3, PT, R0, 0x2, !P3 ;  /* 0x000000020000780c */ /* 0x000fe40005f65670 */
[----:B------:R-:W-:Y:S02]  /*1630*/  LOP3.LUT R0, R92, 0x1f, RZ, 0xc0, !PT ;  /* 0x0000001f5c007812 */ /* 0x000fe400078ec0ff */
[----:B------:R-:W1:Y:S04]  /*1640*/  LDCU UR39, c[0x0][0xb24] ;  /* 0x00016480ff2777ac */ /* 0x000e680008000800 */
[----:B------:R-:W-:Y:S05]  /*1650*/  BRA.U UP0, `(.L_x_17) ;  /* 0x0000002900ec7547 */ /* 0x000fea000b800000 */
[----:B------:R-:W2:Y:S01]  /*1660*/  LDCU UR7, c[0x0][0x390] ;  /* 0x00007200ff0777ac */ /* 0x000ea20008000800 */
[----:B------:R-:W-:Y:S01]  /*1670*/  PLOP3.LUT P1, PT, PT, PT, UP3, 0x80, 0x8 ;  /* 0x000000000008781c */ /* 0x000fe20003f2f038 */
[----:B------:R-:W-:Y:S01]  /*1680*/  IMAD.MOV.U32 R2, RZ, RZ, RZ ;  /* 0x000000ffff027224 */ /* 0x000fe200078e00ff */
[----:B------:R-:W-:Y:S01]  /*1690*/  ISETP.EQ.OR P2, PT, R0, RZ, P3 ;  /* 0x000000ff0000720c */ /* 0x000fe20001f42670 */
[----:B------:R-:W3:Y:S01]  /*16a0*/  LDCU UR6, c[0x0][0x5c0] ;  /* 0x0000b800ff0677ac */ /* 0x000ee20008000800 */
[----:B------:R-:W-:Y:S01]  /*16b0*/  PLOP3.LUT P1, PT, P1, PT, PT, 0x8, 0x80 ;  /* 0x000000000080781c */ /* 0x000fe20000f2e170 */
[----:B------:R-:W4:Y:S01]  /*16c0*/  LDCU UR51, c[0x0][0x370] ;  /* 0x00006e00ff3377ac */ /* 0x000f220008000800 */
[----:B------:R-:W1:Y:S01]  /*16d0*/  LDCU.64 UR44, c[0x0][0x348] ;  /* 0x00006900ff2c77ac */ /* 0x000e620008000a00 */
[----:B------:R-:W1:Y:S01]  /*16e0*/  LDCU UR50, c[0x0][0x374] ;  /* 0x00006e80ff3277ac */ /* 0x000e620008000800 */
[----:B--2---:R-:W-:Y:S02]  /*16f0*/  UIADD3 UR5, UPT, UPT, UR7, 0x1f, URZ ;  /* 0x0000001f07057890 */ /* 0x004fe4000fffe0ff */
[----:B---3--:R-:W-:-:S02]  /*1700*/  UIADD3 UR6, UPT, UPT, UR6, 0x7f, URZ ;  /* 0x0000007f06067890 */ /* 0x008fc4000fffe0ff */
[----:B------:R-:W-:Y:S02]  /*1710*/  USHF.R.S32.HI UR4, URZ, 0x1f, UR5 ;  /* 0x0000001fff047899 */ /* 0x000fe40008011405 */
[----:B------:R-:W-:Y:S02]  /*1720*/  UIADD3 UR55, UPT, UPT, UR7, 0x3e, URZ ;  /* 0x0000003e07377890 */ /* 0x000fe4000fffe0ff */
[----:B------:R-:W-:Y:S02]  /*1730*/  ULEA.HI UR4, UR4, UR5, URZ, 0x5 ;  /* 0x0000000504047291 */ /* 0x000fe4000f8f28ff */
[----:B------:R-:W-:Y:S02]  /*1740*/  UIADD3 UR5, UPT, UPT, UR7, -0x1, URZ ;  /* 0xffffffff07057890 */ /* 0x000fe4000fffe0ff */
[----:B------:R-:W-:Y:S02]  /*1750*/  USHF.R.S32.HI UR53, URZ, 0x5, UR4 ;  /* 0x00000005ff357899 */ /* 0x000fe40008011404 */
[----:B------:R-:W-:-:S02]  /*1760*/  UISETP.GE.U32.AND UP1, UPT, UR5, -0x3f, UPT ;  /* 0xffffffc10500788c */ /* 0x000fc4000bf26070 */
[----:B------:R-:W-:Y:S02]  /*1770*/  UISETP.LT.U32.AND UP0, UPT, UR53, 0x22, UPT ;  /* 0x000000223500788c */ /* 0x000fe4000bf01070 */
[----:B------:R-:W-:Y:S02]  /*1780*/  USHF.R.S32.HI UR4, URZ, 0x1f, UR6 ;  /* 0x0000001fff047899 */ /* 0x000fe40008011406 */
[----:B------:R-:W-:Y:S02]  /*1790*/  USEL UR52, UR53, 0x22, UP0 ;  /* 0x0000002235347887 */ /* 0x000fe40008000000 */
[----:B------:R-:W-:Y:S02]  /*17a0*/  ULEA.HI UR4, UR4, UR6, URZ, 0x7 ;  /* 0x0000000604047291 */ /* 0x000fe4000f8f38ff */
[----:B------:R-:W-:Y:S02]  /*17b0*/  UIADD3 UR37, UPT, UPT, UR52, -0x1, URZ ;  /* 0xffffffff34257890 */ /* 0x000fe4000fffe0ff */
[----:B------:R-:W-:-:S02]  /*17c0*/  @UP1 UIADD3 UR37, UPT, UPT, UR52, URZ, URZ ;  /* 0x000000ff34251290 */ /* 0x000fc4000fffe0ff */
[----:B------:R-:W-:Y:S02]  /*17d0*/  USHF.R.S32.HI UR49, URZ, 0x7, UR4 ;  /* 0x00000007ff317899 */ /* 0x000fe40008011404 */
[----:B------:R-:W-:Y:S02]  /*17e0*/  UIADD3 UR54, UPT, UPT, UR53, -UR52, URZ ;  /* 0x8000003435367290 */ /* 0x000fe4000fffe0ff */
[----:B------:R-:W-:Y:S01]  /*17f0*/  UIADD3 UR37, UPT, UPT, UR37, 0x1, URZ ;  /* 0x0000000125257890 */ /* 0x000fe2000fffe0ff */
[----:B------:R-:W-:Y:S01]  /*1800*/  UMOV UR22, 0x1 ;  /* 0x0000000100167882 */ /* 0x000fe20000000000 */
[----:B-1--4-:R-:W-:-:S10]  /*1810*/  UMOV UR32, URZ ;  /* 0x000000ff00207c82 */ /* 0x012fd40008000000 */
.L_x_33:
[----:B------:R-:W-:Y:S01]  /*1820*/  IMAD.U32 R4, RZ, RZ, UR49 ;  /* 0x00000031ff047e24 */ /* 0x000fe2000f8e00ff */
[----:B------:R-:W1:Y:S04]  /*1830*/  LDCU UR35, c[0x0][0x5c4] ;  /* 0x0000b880ff2377ac */ /* 0x000e680008000800 */
[-C--:B------:R-:W-:Y:S01]  /*1840*/  IABS R0, R4.reuse ;  /* 0x0000000400007213 */ /* 0x080fe20000000000 */
[----:B------:R-:W-:Y:S01]  /*1850*/  UMOV UR23, 0x400 ;  /* 0x0000040000177882 */ /* 0x000fe20000000000 */
[----:B------:R-:W-:Y:S01]  /*1860*/  IABS R4, R4 ;  /* 0x0000000400047213 */ /* 0x000fe20000000000 */
[----:B------:R-:W-:Y:S01]  /*1870*/  USHF.L.U32 UR42, UR29, 0x6, URZ ;  /* 0x000000061d2a7899 */ /* 0x000fe200080006ff */
[----:B------:R-:W-:Y:S01]  /*1880*/  R2UR UR6, R0 ;  /* 0x00000000000672ca */ /* 0x000fe200000e0000 */
[----:B------:R-:W-:Y:S01]  /*1890*/  UMOV UR15, URZ ;  /* 0x000000ff000f7c82 */ /* 0x000fe20008000000 */
[----:B-1----:R-:W-:-:S11]  /*18a0*/  IMAD.U32 R3, RZ, RZ, UR35 ;  /* 0x00000023ff037e24 */ /* 0x002fd6000f8e00ff */
[----:B------:R-:W1:Y:S08]  /*18b0*/  I2F.RP R6, UR6 ;  /* 0x0000000600067d06 */ /* 0x000e700008209400 */
[----:B-1----:R-:W1:Y:S02]  /*18c0*/  MUFU.RCP R5, R6 ;  /* 0x0000000600057308 */ /* 0x002e640000001000 */
[----:B-1----:R-:W-:-:S06]  /*18d0*/  VIADD R5, R5, 0xffffffe ;  /* 0x0ffffffe05057836 */ /* 0x002fcc0000000000 */
[----:B------:R-:W1:Y:S02]  /*18e0*/  F2I.FTZ.U32.TRUNC.NTZ R0, R5 ;  /* 0x0000000500007305 */ /* 0x000e64000021f000 */
[----:B-1----:R-:W-:Y:S02]  /*18f0*/  R2UR UR5, R0 ;  /* 0x00000000000572ca */ /* 0x002fe400000e0000 */
[----:B------:R-:W-:Y:S01]  /*1900*/  IABS R0, R3 ;  /* 0x0000000300007213 */ /* 0x000fe20000000000 */
[----:B------:R-:W-:-:S03]  /*1910*/  IMAD.U32 R3, RZ, RZ, UR26 ;  /* 0x0000001aff037e24 */ /* 0x000fc6000f8e00ff */
[----:B------:R-:W-:Y:S01]  /*1920*/  R2UR UR8, R0 ;  /* 0x00000000000872ca */ /* 0x000fe200000e0000 */
[----:B------:R-:W-:Y:S01]  /*1930*/  IMAD.MOV R0, RZ, RZ, -R4 ;  /* 0x000000ffff007224 */ /* 0x000fe200078e0a04 */
[----:B------:R-:W-:-:S04]  /*1940*/  IABS R3, R3 ;  /* 0x0000000300037213 */ /* 0x000fc80000000000 */
[----:B------:R-:W-:Y:S01]  /*1950*/  R2UR UR9, R3 ;  /* 0x00000000030972ca */ /* 0x000fe200000e0000 */
[----:B------:R-:W-:-:S04]  /*1960*/  UIADD3 UR4, UPT, UPT, URZ, -UR5, URZ ;  /* 0x80000005ff047290 */ /* 0x000fc8000fffe0ff */
[----:B------:R-:W-:Y:S02]  /*1970*/  UIMAD UR7, UR4, UR6, URZ ;  /* 0x00000006040772a4 */ /* 0x000fe4000f8e02ff */
[----:B------:R-:W1:Y:S01]  /*1980*/  I2F.RP R3, UR8 ;  /* 0x0000000800037d06 */ /* 0x000e620008209400 */
[----:B------:R-:W-:Y:S02]  /*1990*/  UMOV UR4, URZ ;  /* 0x000000ff00047c82 */ /* 0x000fe40008000000 */
[----:B------:R-:W-:Y:S02]  /*19a0*/  UIMAD.WIDE.U32 UR4, UR5, UR7, UR4 ;  /* 0x00000007050472a5 */ /* 0x000fe4000f8e0004 */
[----:B------:R-:W-:-:S05]  /*19b0*/  R2UR UR7, R0 ;  /* 0x00000000000772ca */ /* 0x000fca00000e0000 */
[----:B------:R-:W-:Y:S02]  /*19c0*/  UMOV UR4, UR5 ;  /* 0x0000000500047c82 */ /* 0x000fe40008000000 */
[----:B------:R-:W-:Y:S01]  /*19d0*/  UIMAD.WIDE.U32 UR4, UR4, UR9, URZ ;  /* 0x00000009040472a5 */ /* 0x000fe2000f8e00ff */
[----:B-1----:R-:W1:Y:S06]  /*19e0*/  MUFU.RCP R0, R3 ;  /* 0x0000000300007308 */ /* 0x002e6c0000001000 */
[----:B------:R-:W-:Y:S02]  /*19f0*/  UMOV UR4, UR5 ;  /* 0x0000000500047c82 */ /* 0x000fe40008000000 */
[----:B------:R-:W-:Y:S01]  /*1a00*/  UIMAD UR5, UR4, UR7, UR9 ;  /* 0x00000007040572a4 */ /* 0x000fe2000f8e0209 */
[----:B------:R-:W2:Y:S03]  /*1a10*/  S2UR UR7, SR_CgaCtaId ;  /* 0x00000000000779c3 */ /* 0x000ea60000008800 */
[----:B------:R-:W-:Y:S01]  /*1a20*/  UISETP.GT.U32.AND UP0, UPT, UR6, UR5, UPT ;  /* 0x000000050600728c */ /* 0x000fe2000bf04070 */
[----:B-1----:R-:W-:-:S02]  /*1a30*/  VIADD R0, R0, 0xffffffe ;  /* 0x0ffffffe00007836 */ /* 0x002fc40000000000 */
[----:B------:R-:W-:-:S08]  /*1a40*/  IMAD.U32 R3, RZ, RZ, UR22 ;  /* 0x00000016ff037e24 */ /* 0x000fd0000f8e00ff */
[----:B------:R-:W-:Y:S01]  /*1a50*/  @!UP0 UIADD3 UR5, UPT, UPT, UR5, -UR6, URZ ;  /* 0x8000000605058290 */ /* 0x000fe2000fffe0ff */
[----:B------:R-:W1:Y:S01]  /*1a60*/  F2I.FTZ.U32.TRUNC.NTZ R0, R0 ;  /* 0x0000000000007305 */ /* 0x000e62000021f000 */
[----:B------:R-:W-:Y:S01]  /*1a70*/  @!UP0 UIADD3 UR4, UPT, UPT, UR4, 0x1, URZ ;  /* 0x0000000104048890 */ /* 0x000fe2000fffe0ff */
[----:B------:R-:W-:Y:S01]  /*1a80*/  SHF.L.U32 R3, R3, 0x1f, RZ ;  /* 0x0000001f03037819 */ /* 0x000fe200000006ff */
[----:B------:R-:W-:Y:S02]  /*1a90*/  UISETP.GE.U32.AND UP1, UPT, UR5, UR6, UPT ;  /* 0x000000060500728c */ /* 0x000fe4000bf26070 */
[----:B------:R-:W-:Y:S02]  /*1aa0*/  ULOP3.LUT UR5, UR26, UR49, URZ, 0x3c, !UPT ;  /* 0x000000311a057292 */ /* 0x000fe4000f8e3cff */
[----:B--2---:R-:W-:Y:S02]  /*1ab0*/  ULEA UR23, UR7, UR23, 0x18 ;  /* 0x0000001707177291 */ /* 0x004fe4000f8ec0ff */
[----:B------:R-:W-:-:S02]  /*1ac0*/  UISETP.GE.AND UP0, UPT, UR5, URZ, UPT ;  /* 0x000000ff0500728c */ /* 0x000fc4000bf06270 */
[----:B------:R-:W-:-:S03]  /*1ad0*/  ULEA UR7, UR32, UR23, 0x3 ;  /* 0x0000001720077291 */ /* 0x000fc6000f8e18ff */
[----:B------:R-:W-:Y:S01]  /*1ae0*/  @UP1 UIADD3 UR4, UPT, UPT, UR4, 0x1, URZ ;  /* 0x0000000104041890 */ /* 0x000fe2000fffe0ff */
[----:B-1----:R-:W-:Y:S01]  /*1af0*/  R2UR UR5, R0 ;  /* 0x00000000000572ca */ /* 0x002fe200000e0000 */
[----:B------:R-:W-:-:S05]  /*1b00*/  UISETP.NE.AND UP1, UPT, UR49, URZ, UPT ;  /* 0x000000ff3100728c */ /* 0x000fca000bf25270 */
[----:B------:R-:W-:Y:S01]  /*1b10*/  UMOV UR6, UR4 ;  /* 0x0000000400067c82 */ /* 0x000fe20008000000 */
[----:B------:R1:W2:Y:S01]  /*1b20*/  SYNCS.PHASECHK.TRANS64.TRYWAIT P0, [UR7+0x110], R3 ;  /* 0x00011003ff0075a7 */ /* 0x0002a20008001107 */
[----:B------:R-:W-:-:S04]  /*1b30*/  @!UP0 UIADD3 UR6, UPT, UPT, -UR6, URZ, URZ ;  /* 0x000000ff06068290 */ /* 0x000fc8000fffe1ff */
[----:B------:R-:W-:Y:S02]  /*1b40*/  @!UP1 ULOP3.LUT UR6, URZ, UR49, URZ, 0x33, !UPT ;  /* 0x00000031ff069292 */ /* 0x000fe4000f8e33ff */
[----:B------:R-:W-:-:S04]  /*1b50*/  UIADD3 UR4, UPT, UPT, URZ, -UR5, URZ ;  /* 0x80000005ff047290 */ /* 0x000fc8000fffe0ff */
[----:B------:R-:W-:Y:S01]  /*1b60*/  IMAD.U32 R0, RZ, RZ, UR6 ;  /* 0x00000006ff007e24 */ /* 0x000fe2000f8e00ff */
[----:B------:R-:W-:-:S03]  /*1b70*/  UIMAD UR7, UR4, UR8, URZ ;  /* 0x00000008040772a4 */ /* 0x000fc6000f8e02ff */
[----:B------:R-:W-:Y:S01]  /*1b80*/  UMOV UR4, URZ ;  /* 0x000000ff00047c82 */ /* 0x000fe20008000000 */
[----:B------:R-:W-:Y:S01]  /*1b90*/  IABS R0, R0 ;  /* 0x0000000000007213 */ /* 0x000fe20000000000 */
[----:B------:R-:W-:-:S03]  /*1ba0*/  UIMAD.WIDE.U32 UR4, UR5, UR7, UR4 ;  /* 0x00000007050472a5 */ /* 0x000fc6000f8e0004 */
[----:B------:R-:W-:-:S04]  /*1bb0*/  R2UR UR9, R0 ;  /* 0x00000000000972ca */ /* 0x000fc800000e0000 */
[----:B------:R-:W-:-:S09]  /*1bc0*/  UMOV UR4, UR5 ;  /* 0x0000000500047c82 */ /* 0x000fd20008000000 */
[----:B------:R-:W-:-:S07]  /*1bd0*/  UIMAD.WIDE.U32 UR4, UR4, UR9, URZ ;  /* 0x00000009040472a5 */ /* 0x000fce000f8e00ff */
[----:B------:R-:W-:Y:S02]  /*1be0*/  UMOV UR4, UR5 ;  /* 0x0000000500047c82 */ /* 0x000fe40008000000 */
[----:B------:R-:W-:-:S04]  /*1bf0*/  UIADD3 UR5, UPT, UPT, -UR4, URZ, URZ ;  /* 0x000000ff04057290 */ /* 0x000fc8000fffe1ff */
[----:B------:R-:W-:-:S04]  /*1c00*/  UIMAD UR5, UR8, UR5, UR9 ;  /* 0x00000005080572a4 */ /* 0x000fc8000f8e0209 */
[----:B------:R-:W-:-:S11]  /*1c10*/  UISETP.GT.U32.AND UP0, UPT, UR8, UR5, UPT ;  /* 0x000000050800728c */ /* 0x000fd6000bf04070 */
[----:B------:R-:W-:Y:S02]  /*1c20*/  @!UP0 UIADD3 UR5, UPT, UPT, UR5, -UR8, URZ ;  /* 0x8000000805058290 */ /* 0x000fe4000fffe0ff */
[----:B------:R-:W-:Y:S02]  /*1c30*/  @!UP0 UIADD3 UR4, UPT, UPT, UR4, 0x1, URZ ;  /* 0x0000000104048890 */ /* 0x000fe4000fffe0ff */
[----:B------:R-:W-:Y:S02]  /*1c40*/  UISETP.GE.U32.AND UP1, UPT, UR5, UR8, UPT ;  /* 0x000000080500728c */ /* 0x000fe4000bf26070 */
[----:B------:R-:W-:-:S04]  /*1c50*/  ULOP3.LUT UR5, UR6, UR35, URZ, 0x3c, !UPT ;  /* 0x0000002306057292 */ /* 0x000fc8000f8e3cff */
[----:B------:R-:W-:-:S05]  /*1c60*/  UISETP.GE.AND UP0, UPT, UR5, URZ, UPT ;  /* 0x000000ff0500728c */ /* 0x000fca000bf06270 */
[----:B------:R-:W-:Y:S02]  /*1c70*/  @UP1 UIADD3 UR4, UPT, UPT, UR4, 0x1, URZ ;  /* 0x0000000104041890 */ /* 0x000fe4000fffe0ff */
[----:B------:R-:W-:-:S05]  /*1c80*/  UISETP.NE.AND UP1, UPT, UR35, URZ, UPT ;  /* 0x000000ff2300728c */ /* 0x000fca000bf25270 */
[----:B------:R-:W-:Y:S01]  /*1c90*/  UMOV UR34, UR4 ;  /* 0x0000000400227c82 */ /* 0x000fe20008000000 */
[----:B------:R-:W-:Y:S02]  /*1ca0*/  UIADD3 UR4, UPT, UPT, -UR6, URZ, URZ ;  /* 0x000000ff06047290 */ /* 0x000fe4000fffe1ff */
[----:B------:R-:W-:Y:S02]  /*1cb0*/  @!UP0 UIADD3 UR34, UPT, UPT, -UR34, URZ, URZ ;  /* 0x000000ff22228290 */ /* 0x000fe4000fffe1ff */
[----:B------:R-:W-:Y:S02]  /*1cc0*/  UISETP.GE.U32.AND UP0, UPT, UR55, 0x3f, UPT ;  /* 0x0000003f3700788c */ /* 0x000fe4000bf06070 */
[----:B------:R-:W-:Y:S02]  /*1cd0*/  @!UP1 ULOP3.LUT UR34, URZ, UR35, URZ, 0x33, !UPT ;  /* 0x00000023ff229292 */ /* 0x000fe4000f8e33ff */
[----:B------:R-:W-:Y:S02]  /*1ce0*/  UIMAD UR4, UR49, UR4, UR26 ;  /* 0x00000004310472a4 */ /* 0x000fe4000f8e021a */
[----:B------:R-:W-:-:S02]  /*1cf0*/  UIADD3 UR5, UPT, UPT, -UR34, URZ, URZ ;  /* 0x000000ff22057290 */ /* 0x000fc4000fffe1ff */
[----:B------:R-:W-:Y:S02]  /*1d00*/  USHF.L.U32 UR10, UR4, 0x7, URZ ;  /* 0x00000007040a7899 */ /* 0x000fe400080006ff */
[----:B------:R-:W-:Y:S01]  /*1d10*/  UIMAD UR35, UR35, UR5, UR6 ;  /* 0x00000005232372a4 */ /* 0x000fe2000f8e0206 */
[----:B-12---:R-:W-:Y:S11]  /*1d20*/  BRA.U !UP0, `(.L_x_18) ;  /* 0x0000000508147547 */ /* 0x006ff6000b800000 */
[----:B------:R-:W1:Y:S01]  /*1d30*/  LDCU.64 UR30, c[0x0][0x5b0] ;  /* 0x0000b600ff1e77ac */ /* 0x000e620008000a00 */
[----:B------:R-:W1:Y:S01]  /*1d40*/  LDCU.64 UR28, c[0x0][0x5d8] ;  /* 0x0000bb00ff1c77ac */ /* 0x000e620008000a00 */
[----:B------:R-:W2:Y:S01]  /*1d50*/  LDCU UR19, c[0x0][0x598] ;  /* 0x0000b300ff1377ac */ /* 0x000ea20008000800 */
[----:B------:R-:W3:Y:S01]  /*1d60*/  LDCU UR18, c[0x0][0x58c] ;  /* 0x0000b180ff1277ac */ /* 0x000ee20008000800 */
[----:B------:R-:W4:Y:S01]  /*1d70*/  LDCU UR21, c[0x0][0x59c] ;  /* 0x0000b380ff1577ac */ /* 0x000f220008000800 */
[----:B------:R-:W2:Y:S01]  /*1d80*/  LDCU UR20, c[0x0][0x5a0] ;  /* 0x0000b400ff1477ac */ /* 0x000ea20008000800 */
[----:B------:R-:W2:Y:S01]  /*1d90*/  LDCU.64 UR16, c[0x0][0x590] ;  /* 0x0000b200ff1077ac */ /* 0x000ea20008000a00 */
[----:B------:R-:W2:Y:S01]  /*1da0*/  LDCU.64 UR6, c[0x0][0x5b8] ;  /* 0x0000b700ff0677ac */ /* 0x000ea20008000a00 */
[----:B------:R-:W2:Y:S01]  /*1db0*/  LDCU.64 UR4, c[0x0][0x5d0] ;  /* 0x0000ba00ff0477ac */ /* 0x000ea20008000a00 */
[----:B-1----:R-:W-:Y:S02]  /*1dc0*/  UIMAD UR30, UR35, UR30, UR28 ;  /* 0x0000001e231e72a4 */ /* 0x002fe4000f8e021c */
[----:B------:R-:W-:Y:S01]  /*1dd0*/  UIMAD UR29, UR34, UR31, UR29 ;  /* 0x0000001f221d72a4 */ /* 0x000fe2000f8e021d */
[----:B------:R-:W-:Y:S01]  /*1de0*/  UMOV UR14, URZ ;  /* 0x000000ff000e7c82 */ /* 0x000fe20008000000 */
[----:B---34-:R-:W-:-:S10]  /*1df0*/  UMOV UR11, UR32 ;  /* 0x00000020000b7c82 */ /* 0x018fd40008000000 */
.L_x_23:
[----:B------:R-:W-:Y:S01]  /*1e00*/  @!P3 MOV R3, 0x1800 ;  /* 0x000018000003b802 */ /* 0x000fe20000000f00 */
[----:B------:R-:W-:Y:S01]  /*1e10*/  ULEA UR41, UR11, UR23, 0x3 ;  /* 0x000000170b297291 */ /* 0x000fe2000f8e18ff */
[----:B---3--:R-:W-:Y:S11]  /*1e20*/  @P0 BRA `(.L_x_19) ;  /* 0x0000000000100947 */ /* 0x008ff60003800000 */
[----:B------:R-:W-:Y:S04]  /*1e30*/  MOV R0, UR22 ;  /* 0x0000001600007c02 */ /* 0x000fe80008000f00 */
[----:B------:R-:W-:Y:S04]  /*1e40*/  SHF.L.U32 R5, R0, 0x1f, RZ ;  /* 0x0000001f00057819 */ /* 0x000fe800000006ff */
[----:B------:R-:W1:Y:S02]  /*1e50*/  SYNCS.PHASECHK.TRANS64.TRYWAIT P0, [UR41+0x110], R5 ;  /* 0x00011005ff0075a7 */ /* 0x000e640008001129 */
[----:B-1----:R-:W-:Y:S05]  /*1e60*/  @!P0 BRA `(.L_x_20) ;  /* 0x0000007400908947 */ /* 0x002fea0003800000 */
.L_x_19:
[----:B------:R3:W-:Y:S01]  /*1e70*/  @!P3 SYNCS.ARRIVE.TRANS64 RZ, [UR41], R3 ;  /* 0x00000003ffffb9a7 */ /* 0x0007e20008000029 */
[----:B------:R-:W-:Y:S04]  /*1e80*/  BSSY.RECONVERGENT B0, `(.L_x_21) ;  /* 0x0000003000007945 */ /* 0x000fe80003800200 */
[----:B------:R-:W-:Y:S05]  /*1e90*/  @P2 BRA `(.L_x_22) ;  /* 0x0000000000042947 */ /* 0x000fea0003800000 */
[----:B--2---:R-:W-:Y:S05]  /*1ea0*/  BPT.TRAP 0x1 ;  /* 0x000000040000795c */ /* 0x004fea0000300000 */
.L_x_22:
[----:B--2---:R-:W-:Y:S05]  /*1eb0*/  BSYNC.RECONVERGENT B0 ;  /* 0x0000000000007941 */ /* 0x004fea0003800200 */
.L_x_21:
[----:B------:R-:W-:Y:S02]  /*1ec0*/  UIADD3 UR8, UPT, UPT, UR11, 0x1, URZ ;  /* 0x000000010b087890 */ /* 0x000fe4000fffe0ff */
[----:B------:R-:W-:Y:S02]  /*1ed0*/  USHF.L.U32 UR43, UR14, 0x5, URZ ;  /* 0x000000050e2b7899 */ /* 0x000fe400080006ff */
[----:B------:R-:W-:Y:S02]  /*1ee0*/  UISETP.NE.AND UP0, UPT, UR8, 0x22, UPT ;  /* 0x000000220800788c */ /* 0x000fe4000bf05270 */
[----:B------:R-:W-:Y:S02]  /*1ef0*/  UISETP.NE.AND UP2, UPT, UR19, 0x1, UPT ;  /* 0x000000011300788c */ /* 0x000fe4000bf45270 */
[----:B------:R-:W-:Y:S02]  /*1f00*/  USEL UR9, URZ, 0x1, UP0 ;  /* 0x00000001ff097887 */ /* 0x000fe40008000000 */
[----:B------:R-:W-:Y:S02]  /*1f10*/  USEL UR32, UR8, URZ, UP0 ;  /* 0x000000ff08207287 */ /* 0x000fe40008000000 */
[----:B------:R-:W-:Y:S02]  /*1f20*/  ULOP3.LUT UR22, UR22, UR9, URZ, 0x3c, !UPT ;  /* 0x0000000916167292 */ /* 0x000fe4000f8e3cff */
[----:B------:R-:W-:Y:S02]  /*1f30*/  ULEA UR8, UR32, UR23, 0x3 ;  /* 0x0000001720087291 */ /* 0x000fe4000f8e18ff */
[----:B------:R-:W-:Y:S02]  /*1f40*/  UISETP.NE.AND UP0, UPT, UR18, 0x1, UPT ;  /* 0x000000011200788c */ /* 0x000fe4000bf05270 */
[----:B------:R-:W-:Y:S01]  /*1f50*/  UIADD3 UR26, UP1, UPT, UR44, 0x80, URZ ;  /* 0x000000802c1a7890 */ /* 0x000fe2000ff3e0ff */
[----:B-1----:R-:W-:Y:S01]  /*1f60*/  MOV R0, UR22 ;  /* 0x0000001600007c02 */ /* 0x002fe20008000f00 */
[----:B------:R-:W-:Y:S02]  /*1f70*/  ULEA UR40, UR11, UR23, 0xb ;  /* 0x000000170b287291 */ /* 0x000fe4000f8e58ff */
[----:B------:R-:W-:Y:S01]  /*1f80*/  ULEA UR15, UR11, UR23, 0xc ;  /* 0x000000170b0f7291 */ /* 0x000fe2000f8e60ff */
[----:B---3--:R-:W-:Y:S01]  /*1f90*/  SHF.L.U32 R3, R0, 0x1f, RZ ;  /* 0x0000001f00037819 */ /* 0x008fe200000006ff */
[----:B------:R-:W-:Y:S02]  /*1fa0*/  UIADD3.X UR27, UPT, UPT, URZ, UR45, URZ, UP1, !UPT ;  /* 0x0000002dff1b7290 */ /* 0x000fe40008ffe4ff */
[----:B------:R-:W-:Y:S01]  /*1fb0*/  UIADD3 UR40, UPT, UPT, UR40, 0x4600, URZ ;  /* 0x0000460028287890 */ /* 0x000fe2000fffe0ff */
[----:B------:R1:W3:Y:S01]  /*1fc0*/  SYNCS.PHASECHK.TRANS64.TRYWAIT P0, [UR8+0x110], R3 ;  /* 0x00011003ff0075a7 */ /* 0x0002e20008001108 */
[----:B------:R-:W-:Y:S02]  /*1fd0*/  UIMAD.WIDE.U32 UR8, UR43, UR16, URZ ;  /* 0x000000102b0872a5 */ /* 0x000fe4000f8e00ff */
[----:B------:R-:W-:Y:S02]  /*1fe0*/  UPRMT UR28, UR30, 0x40, UR29 ;  /* 0x000000401e1c7896 */ /* 0x000fe4000800001d */
[----:B------:R-:W-:Y:S02]  /*1ff0*/  USHF.R.U32.HI UR9, URZ, UR17, UR9 ;  /* 0x00000011ff097299 */ /* 0x000fe40008011609 */
[----:B------:R-:W-:Y:S02]  /*2000*/  UIADD3 UR14, UPT, UPT, UR14, 0x1, URZ ;  /* 0x000000010e0e7890 */ /* 0x000fe4000fffe0ff */
[----:B------:R-:W-:Y:S02]  /*2010*/  USEL UR9, UR43, UR9, !UP0 ;  /* 0x000000092b097287 */ /* 0x000fe4000c000000 */
[----:B------:R-:W-:Y:S02]  /*2020*/  UIADD3 UR24, UP0, UPT, UR44, 0x180, URZ ;  /* 0x000001802c187890 */ /* 0x000fe4000ff1e0ff */
[----:B------:R-:W-:Y:S02]  /*2030*/  UIMAD.WIDE.U32 UR12, UR9, UR21, URZ ;  /* 0x00000015090c72a5 */ /* 0x000fe4000f8e00ff */
[----:B------:R-:W-:Y:S02]  /*2040*/  UIADD3 UR11, UPT, UPT, -UR9, URZ, URZ ;  /* 0x000000ff090b7290 */ /* 0x000fe4000fffe1ff */
[----:B------:R-:W-:Y:S02]  /*2050*/  USHF.R.U32.HI UR13, URZ, UR20, UR13 ;  /* 0x00000014ff0d7299 */ /* 0x000fe4000801160d */
[----:B------:R-:W-:Y:S02]  /*2060*/  UIMAD UR11, UR18, UR11, UR43 ;  /* 0x0000000b120b72a4 */ /* 0x000fe4000f8e022b */
[----:B------:R-:W-:Y:S02]  /*2070*/  USEL UR13, UR9, UR13, !UP2 ;  /* 0x0000000d090d7287 */ /* 0x000fe4000d000000 */
[----:B------:R-:W-:Y:S02]  /*2080*/  UIMAD UR11, UR11, UR6, UR4 ;  /* 0x000000060b0b72a4 */ /* 0x000fe4000f8e0204 */
[----:B------:R-:W-:Y:S02]  /*2090*/  UIADD3 UR8, UPT, UPT, -UR13, URZ, URZ ;  /* 0x000000ff0d087290 */ /* 0x000fe4000fffe1ff */
[----:B------:R-:W-:Y:S02]  /*20a0*/  UIADD3.X UR25, UPT, UPT, URZ, UR45, URZ, UP0, !UPT ;  /* 0x0000002dff197290 */ /* 0x000fe400087fe4ff */
[----:B------:R-:W-:Y:S02]  /*20b0*/  UIMAD UR9, UR19, UR8, UR9 ;  /* 0x00000008130972a4 */ /* 0x000fe4000f8e0209 */
[----:B------:R-:W-:Y:S01]  /*20c0*/  UIADD3 UR8, UPT, UPT, UR15, 0x15600, URZ ;  /* 0x000156000f087890 */ /* 0x000fe2000fffe0ff */
[----:B------:R-:W-:Y:S01]  /*20d0*/  UMOV UR46, 0x0 ;  /* 0x00000000002e7882 */ /* 0x000fe20000000000 */
[----:B------:R-:W-:Y:S01]  /*20e0*/  UMOV UR47, 0x10000000 ;  /* 0x10000000002f7882 */ /* 0x000fe20000000000 */
[----:B------:R-:W-:Y:S01]  /*20f0*/  UIMAD UR12, UR9, UR7, UR5 ;  /* 0x00000007090c72a4 */ /* 0x000fe2000f8e0205 */
[----:B------:R-:W-:Y:S01]  /*2100*/  UTMALDG.2D [UR40], [UR26], desc[UR46] ;  /* 0x00002e281a0075b4 */ /* 0x000fe20008009000 */
[----:B------:R-:W-:Y:S01]  /*2110*/  UPRMT UR15, UR28, 0x5410, URZ ;  /* 0x000054101c0f7896 */ /* 0x000fe200080000ff */
[----:B------:R-:W-:Y:S01]  /*2120*/  UMOV UR9, UR41 ;  /* 0x0000002900097c82 */ /* 0x000fe20008000000 */
[----:B------:R-:W-:Y:S07]  /*2130*/  UISETP.NE.AND UP0, UPT, UR14, UR37, UPT ;  /* 0x000000250e00728c */ /* 0x000fee000bf05270 */
[----:B------:R2:W-:Y:S02]  /*2140*/  UTMALDG.4D.IM2COL [UR8], [UR24], UR15 ;  /* 0x00000008180073b4 */ /* 0x0005e4000805800f */
[----:B--2---:R-:W-:Y:S01]  /*2150*/  UMOV UR15, UR37 ;  /* 0x00000025000f7c82 */ /* 0x004fe20008000000 */
[----:B------:R-:W-:Y:S01]  /*2160*/  UMOV UR11, UR32 ;  /* 0x00000020000b7c82 */ /* 0x000fe20008000000 */
[----:B-1----:R-:W-:Y:S05]  /*2170*/  BRA.U UP0, `(.L_x_23) ;  /* 0xfffffffd00207547 */ /* 0x002fea000b83ffff */
.L_x_18:
[----:B------:R-:W-:Y:S01]  /*2180*/  ULEA UR4, UR32, UR23, 0x3 ;  /* 0x0000001720047291 */ /* 0x000fe2000f8e18ff */
[----:B------:R-:W-:Y:S01]  /*2190*/  MOV R0, UR22 ;  /* 0x0000001600007c02 */ /* 0x000fe20008000f00 */
[----:B------:R-:W-:Y:S01]  /*21a0*/  @!P1 SYNCS.ARRIVE.TRANS64.A1T0 RZ, [UR23+0x248], RZ ;  /* 0x000248ffffff99a7 */ /* 0x000fe20008100017 */
[----:B------:R-:W-:Y:S02]  /*21b0*/  UISETP.GT.AND UP0, UPT, UR53, UR52, UPT ;  /* 0x000000343500728c */ /* 0x000fe4000bf04270 */
[----:B------:R-:W-:-:S04]  /*21c0*/  SHF.L.U32 R0, R0, 0x1f, RZ ;  /* 0x0000001f00007819 */ /* 0x000fc800000006ff */
[----:B---3--:R1:W2:Y:S03]  /*21d0*/  SYNCS.PHASECHK.TRANS64.TRYWAIT P0, [UR4+0x110], R0 ;  /* 0x00011000ff0075a7 */ /* 0x0082a60008001104 */
[----:B------:R-:W-:Y:S05]  /*21e0*/  BRA.U !UP0, `(.L_x_24) ;  /* 0x0000000508147547 */ /* 0x000fea000b800000 */
[----:B------:R-:W3:Y:S01]  /*21f0*/  LDCU.64 UR12, c[0x0][0x5b0] ;  /* 0x0000b600ff0c77ac */ /* 0x000ee20008000a00 */
[----:B------:R-:W3:Y:S01]  /*2200*/  LDCU.64 UR8, c[0x0][0x5d8] ;  /* 0x0000bb00ff0877ac */ /* 0x000ee20008000a00 */
[----:B------:R-:W4:Y:S01]  /*2210*/  LDCU UR18, c[0x0][0x598] ;  /* 0x0000b300ff1277ac */ /* 0x000f220008000800 */
[----:B------:R-:W1:Y:S01]  /*2220*/  LDCU UR14, c[0x0][0x58c] ;  /* 0x0000b180ff0e77ac */ /* 0x000e620008000800 */
[----:B------:R-:W1:Y:S01]  /*2230*/  LDCU UR20, c[0x0][0x59c] ;  /* 0x0000b380ff1477ac */ /* 0x000e620008000800 */
[----:B------:R-:W1:Y:S01]  /*2240*/  LDCU UR19, c[0x0][0x5a0] ;  /* 0x0000b400ff1377ac */ /* 0x000e620008000800 */
[----:B------:R-:W1:Y:S01]  /*2250*/  LDCU.64 UR16, c[0x0][0x590] ;  /* 0x0000b200ff1077ac */ /* 0x000e620008000a00 */
[----:B------:R-:W1:Y:S01]  /*2260*/  LDCU.64 UR6, c[0x0][0x5b8] ;  /* 0x0000b700ff0677ac */ /* 0x000e620008000a00 */
[----:B------:R-:W1:Y:S01]  /*2270*/  LDCU.64 UR4, c[0x0][0x5d0] ;  /* 0x0000ba00ff0477ac */ /* 0x000e620008000a00 */
[----:B---3--:R-:W-:Y:S02]  /*2280*/  UIMAD UR35, UR35, UR12, UR8 ;  /* 0x0000000c232372a4 */ /* 0x008fe4000f8e0208 */
[----:B------:R-:W-:-:S02]  /*2290*/  UIMAD UR34, UR34, UR13, UR9 ;  /* 0x0000000d222272a4 */ /* 0x000fc4000f8e0209 */
[----:B------:R-:W-:Y:S01]  /*22a0*/  UIADD3 UR36, UPT, UPT, UR54, UR15, URZ ;  /* 0x0000000f36247290 */ /* 0x000fe2000fffe0ff */
[----:B----4-:R-:W-:-:S11]  /*22b0*/  UMOV UR11, UR32 ;  /* 0x00000020000b7c82 */ /* 0x010fd60008000000 */
.L_x_29:
[----:B------:R-:W-:Y:S01]  /*22c0*/  @!P3 MOV R3, 0x1800 ;  /* 0x000018000003b802 */ /* 0x000fe20000000f00 */
[----:B------:R-:W-:Y:S01]  /*22d0*/  ULEA UR25, UR11, UR23, 0x3 ;  /* 0x000000170b197291 */ /* 0x000fe2000f8e18ff */
[----:B--2-4-:R-:W-:Y:S11]  /*22e0*/  @P0 BRA `(.L_x_25) ;  /* 0x0000000000100947 */ /* 0x014ff60003800000 */
[----:B-1----:R-:W-:Y:S04]  /*22f0*/  MOV R0, UR22 ;  /* 0x0000001600007c02 */ /* 0x002fe80008000f00 */
[----:B------:R-:W-:Y:S04]  /*2300*/  SHF.L.U32 R5, R0, 0x1f, RZ ;  /* 0x0000001f00057819 */ /* 0x000fe800000006ff */
[----:B------:R-:W1:Y:S02]  /*2310*/  SYNCS.PHASECHK.TRANS64.TRYWAIT P0, [UR25+0x110], R5 ;  /* 0x00011005ff0075a7 */ /* 0x000e640008001119 */
[----:B-1----:R-:W-:Y:S05]  /*2320*/  @!P0 BRA `(.L_x_26) ;  /* 0x0000007000788947 */ /* 0x002fea0003800000 */
.L_x_25:
[----:B------:R2:W-:Y:S01]  /*2330*/  @!P3 SYNCS.ARRIVE.TRANS64 RZ, [UR25], R3 ;  /* 0x00000003ffffb9a7 */ /* 0x0005e20008000019 */
[----:B------:R-:W-:Y:S04]  /*2340*/  BSSY.RECONVERGENT B0, `(.L_x_27) ;  /* 0x0000003000007945 */ /* 0x000fe80003800200 */
[----:B------:R-:W-:Y:S05]  /*2350*/  @P2 BRA `(.L_x_28) ;  /* 0x0000000000042947 */ /* 0x000fea0003800000 */
[----:B-1----:R-:W-:Y:S05]  /*2360*/  BPT.TRAP 0x1 ;  /* 0x000000040000795c */ /* 0x002fea0000300000 */
.L_x_28:
[----:B-1----:R-:W-:Y:S05]  /*2370*/  BSYNC.RECONVERGENT B0 ;  /* 0x0000000000007941 */ /* 0x002fea0003800200 */
.L_x_27:
        /* <DEDUP_REMOVED lines=10> */
[----:B------:R-:W-:Y:S01]  /*2420*/  MOV R0, UR22 ;  /* 0x0000001600007c02 */ /* 0x000fe20008000f00 */
[----:B------:R-:W-:Y:S02]  /*2430*/  ULEA UR24, UR11, UR23, 0xb ;  /* 0x000000170b187291 */ /* 0x000fe4000f8e58ff */
[----:B------:R-:W-:Y:S01]  /*2440*/  ULEA UR21, UR11, UR23, 0xc ;  /* 0x000000170b157291 */ /* 0x000fe2000f8e60ff */
[----:B--2---:R-:W-:Y:S01]  /*2450*/  SHF.L.U32 R3, R0, 0x1f, RZ ;  /* 0x0000001f00037819 */ /* 0x004fe200000006ff */
[----:B------:R-:W-:Y:S02]  /*2460*/  UIADD3.X UR29, UPT, UPT, URZ, UR45, URZ, UP1, !UPT ;  /* 0x0000002dff1d7290 */ /* 0x000fe40008ffe4ff */
[----:B------:R-:W-:Y:S01]  /*2470*/  UIADD3 UR24, UPT, UPT, UR24, 0x4600, URZ ;  /* 0x0000460018187890 */ /* 0x000fe2000fffe0ff */
[----:B------:R3:W4:Y:S01]  /*2480*/  SYNCS.PHASECHK.TRANS64.TRYWAIT P0, [UR8+0x110], R3 ;  /* 0x00011003ff0075a7 */ /* 0x0007220008001108 */
        /* <DEDUP_REMOVED lines=14> */
[----:B------:R-:W-:Y:S01]  /*2570*/  UIMAD UR9, UR18, UR8, UR9 ;  /* 0x00000008120972a4 */ /* 0x000fe2000f8e0209 */
[----:B------:R-:W-:Y:S01]  /*2580*/  UMOV UR40, 0x0 ;  /* 0x0000000000287882 */ /* 0x000fe20000000000 */
[----:B------:R-:W-:Y:S01]  /*2590*/  UMOV UR41, 0x10000000 ;  /* 0x1000000000297882 */ /* 0x000fe20000000000 */
[----:B------:R-:W-:Y:S01]  /*25a0*/  UMOV UR26, UR42 ;  /* 0x0000002a001a7c82 */ /* 0x000fe20008000000 */
[----:B------:R-:W-:Y:S01]  /*25b0*/  UIADD3 UR8, UPT, UPT, UR21, 0x15600, URZ ;  /* 0x0001560015087890 */ /* 0x000fe2000fffe0ff */
[----:B------:R-:W-:Y:S01]  /*25c0*/  UTMALDG.2D [UR24], [UR28], desc[UR40] ;  /* 0x000028181c0075b4 */ /* 0x000fe20008009000 */
[----:B------:R-:W-:Y:S02]  /*25d0*/  UIMAD UR12, UR9, UR7, UR5 ;  /* 0x00000007090c72a4 */ /* 0x000fe4000f8e0205 */
[----:B------:R-:W-:Y:S01]  /*25e0*/  UPRMT UR21, UR33, 0x5410, URZ ;  /* 0x0000541021157896 */ /* 0x000fe200080000ff */
[----:B------:R-:W-:Y:S01]  /*25f0*/  UMOV UR9, UR25 ;  /* 0x0000001900097c82 */ /* 0x000fe20008000000 */
[----:B------:R-:W-:Y:S07]  /*2600*/  UISETP.NE.AND UP0, UPT, UR15, UR36, UPT ;  /* 0x000000240f00728c */ /* 0x000fee000bf05270 */
[----:B------:R1:W-:Y:S02]  /*2610*/  UTMALDG.4D.IM2COL [UR8], [UR30], UR21 ;  /* 0x000000081e0073b4 */ /* 0x0003e40008058015 */
[----:B-1----:R-:W-:Y:S01]  /*2620*/  UMOV UR11, UR32 ;  /* 0x00000020000b7c82 */ /* 0x002fe20008000000 */
[----:B---3--:R-:W-:Y:S05]  /*2630*/  BRA.U UP0, `(.L_x_29) ;  /* 0xfffffffd00207547 */ /* 0x008fea000b83ffff */
.L_x_24:
[----:B------:R-:W-:Y:S01]  /*2640*/  SHF.L.U32 R3, R2, 0x1f, RZ ;  /* 0x0000001f02037819 */ /* 0x000fe200000006ff */
[----:B------:R-:W-:-:S03]  /*2650*/  NOP ;  /* 0x0000000000007918 */ /* 0x000fc60000000000 */
[----:B--2-4-:R-:W2:Y:S02]  /*2660*/  SYNCS.PHASECHK.TRANS64.TRYWAIT P0, [UR23+0x250], R3 ;  /* 0x00025003ff0075a7 */ /* 0x014ea40008001117 */
[----:B--2---:R-:W-:Y:S05]  /*2670*/  @!P0 BRA `(.L_x_30) ;  /* 0x0000006c00bc8947 */ /* 0x004fea0003800000 */
.L_x_132:
[----:B------:R-:W2:Y:S01]  /*2680*/  LDS.128 R4, [UR23+0x290] ;  /* 0x00029017ff047984 */ /* 0x000ea20008000c00 */
[----:B------:R-:W-:Y:S02]  /*2690*/  UIADD3 UR4, UPT, UPT, UR23, 0x258, URZ ;  /* 0x0000025817047890 */ /* 0x000fe4000fffe0ff */
[----:B------:R-:W-:Y:S01]  /*26a0*/  UISETP.GE.AND UP0, UPT, UR39, 0x1, UPT ;  /* 0x000000012700788c */ /* 0x000fe2000bf06270 */
[----:B------:R-:W-:Y:S01]  /*26b0*/  @!PT LDS RZ, [RZ] ;  /* 0x00000000fffff984 */ /* 0x000fe20000000800 */
[----:B------:R-:W-:Y:S01]  /*26c0*/  @!PT LDS RZ, [RZ] ;  /* 0x00000000fffff984 */ /* 0x000fe20000000800 */
[----:B------:R-:W-:Y:S01]  /*26d0*/  @!PT LDS RZ, [RZ] ;  /* 0x00000000fffff984 */ /* 0x000fe20000000800 */
[----:B------:R-:W-:Y:S01]  /*26e0*/  @!PT LDS RZ, [RZ] ;  /* 0x00000000fffff984 */ /* 0x000fe20000000800 */
[----:B------:R3:W-:Y:S06]  /*26f0*/  MEMBAR.ALL.CTA ;  /* 0x0000000000007992 */ /* 0x0007ec0000008000 */
[----:B---3--:R-:W3:Y:S01]  /*2700*/  FENCE.VIEW.ASYNC.S ;  /* 0x00000000000073c6 */ /* 0x008ee20000000000 */
[----:B------:R-:W-:-:S09]  /*2710*/  UPRMT UR4, URZ, 0x654, UR4 ;  /* 0x00000654ff047896 */ /* 0x000fd20008000004 */
[----:B---3--:R-:W-:Y:S01]  /*2720*/  SYNCS.ARRIVE.TRANS64.RED.A1T0 RZ, [UR4], RZ ;  /* 0x000000ffffff79a7 */ /* 0x008fe20008100404 */
[----:B--2---:R-:W-:-:S13]  /*2730*/  LOP3.LUT P0, RZ, R6, 0x1, RZ, 0xc0, !PT ;  /* 0x0000000106ff7812 */ /* 0x004fda000780c0ff */
[----:B------:R-:W-:Y:S01]  /*2740*/  VOTEU.ANY UP1, P0 ;  /* 0x0000000000ff7886 */ /* 0x000fe20000020100 */
[----:B------:R-:W-:-:S13]  /*2750*/  PLOP3.LUT P0, PT, PT, PT, UP1, 0x80, 0x8 ;  /* 0x000000000008781c */ /* 0x000fda0003f0f018 */
[----:B-1----:R-:W-:Y:S02]  /*2760*/  @P0 MOV R0, R4 ;  /* 0x0000000400000202 */ /* 0x002fe40000000f00 */
[----:B------:R-:W-:Y:S02]  /*2770*/  @P0 LOP3.LUT R4, R5, 0xffff, RZ, 0xc0, !PT ;  /* 0x0000ffff05040812 */ /* 0x000fe400078ec0ff */
[----:B------:R-:W-:Y:S02]  /*2780*/  @P0 R2UR UR6, R0 ;  /* 0x00000000000602ca */ /* 0x000fe400000e0000 */
[----:B------:R-:W-:-:S11]  /*2790*/  @P0 R2UR UR5, R4 ;  /* 0x00000000040502ca */ /* 0x000fd600000e0000 */
[----:B------:R-:W-:Y:S02]  /*27a0*/  @UP1 UMOV UR48, UR6 ;  /* 0x0000000600301c82 */ /* 0x000fe40008000000 */
[----:B------:R-:W-:Y:S01]  /*27b0*/  @UP1 UMOV UR38, UR5 ;  /* 0x0000000500261c82 */ /* 0x000fe20008000000 */
[----:B------:R-:W-:Y:S05]  /*27c0*/  BRA.U !UP0, `(.L_x_31) ;  /* 0x0000000108d47547 */ /* 0x000fea000b800000 */
[----:B------:R-:W1:Y:S01]  /*27d0*/  LDCU.128 UR16, c[0x0][0xb10] ;  /* 0x00016200ff1077ac */ /* 0x000e620008000c00 */
[----:B------:R-:W2:Y:S01]  /*27e0*/  LDCU UR21, c[0x0][0xb20] ;  /* 0x00016400ff1577ac */ /* 0x000ea20008000800 */
[----:B------:R-:W3:Y:S01]  /*27f0*/  LDCU UR20, c[0x0][0xb0c] ;  /* 0x00016180ff1477ac */ /* 0x000ee20008000800 */
[----:B------:R-:W4:Y:S01]  /*2800*/  LDCU.64 UR14, c[0x0][0xb28] ;  /* 0x00016500ff0e77ac */ /* 0x000f220008000a00 */
[----:B------:R-:W-:Y:S02]  /*2810*/  UISETP.NE.AND UP3, UPT, UR39, 0x1, UPT ;  /* 0x000000012700788c */ /* 0x000fe4000bf65270 */
[----:B-1----:R-:W-:Y:S02]  /*2820*/  UIMAD.WIDE.U32 UR4, UR50, UR19, URZ ;  /* 0x00000013320472a5 */ /* 0x002fe4000f8e00ff */
[----:B------:R-:W-:Y:S02]  /*2830*/  UIMAD.WIDE.U32 UR6, UR51, UR16, URZ ;  /* 0x00000010330672a5 */ /* 0x000fe4000f8e00ff */
[----:B------:R-:W-:-:S02]  /*2840*/  UISETP.NE.AND UP0, UPT, UR18, 0x1, UPT ;  /* 0x000000011200788c */ /* 0x000fc4000bf05270 */
[----:B------:R-:W-:Y:S01]  /*2850*/  UIMAD.WIDE.U32 UR10, UR38, UR19, URZ ;  /* 0x00000013260a72a5 */ /* 0x000fe2000f8e00ff */
[----:B------:R-:W-:Y:S01]  /*2860*/  UMOV UR4, UR5 ;  /* 0x0000000500047c82 */ /* 0x000fe20008000000 */
[----:B---3--:R-:W-:Y:S02]  /*2870*/  UISETP.NE.AND UP2, UPT, UR20, 0x1, UPT ;  /* 0x000000011400788c */ /* 0x008fe4000bf45270 */
[----:B--2---:R-:W-:Y:S02]  /*2880*/  USHF.R.U32.HI UR5, URZ, UR21, UR4 ;  /* 0x00000015ff057299 */ /* 0x004fe40008011604 */
[----:B------:R-:W-:Y:S01]  /*2890*/  UIMAD.WIDE.U32 UR12, UR48, UR16, URZ ;  /* 0x00000010300c72a5 */ /* 0x000fe2000f8e00ff */
[----:B------:R-:W-:Y:S01]  /*28a0*/  UMOV UR4, UR7 ;  /* 0x0000000700047c82 */ /* 0x000fe20008000000 */
[----:B------:R-:W-:Y:S02]  /*28b0*/  USEL UR5, UR50, UR5, !UP0 ;  /* 0x0000000532057287 */ /* 0x000fe4000c000000 */
[----:B------:R-:W-:-:S02]  /*28c0*/  USHF.R.U32.HI UR4, URZ, UR17, UR4 ;  /* 0x00000011ff047299 */ /* 0x000fc40008011604 */
[----:B----4-:R-:W-:Y:S02]  /*28d0*/  UIMAD.WIDE.U32 UR8, UR5, UR14, URZ ;  /* 0x0000000e050872a5 */ /* 0x010fe4000f8e00ff */
[----:B------:R-:W-:Y:S01]  /*28e0*/  USEL UR6, UR51, UR4, !UP2 ;  /* 0x0000000433067287 */ /* 0x000fe2000d000000 */
[----:B------:R-:W-:Y:S02]  /*28f0*/  UMOV UR12, UR13 ;  /* 0x0000000d000c7c82 */ /* 0x000fe40008000000 */
[----:B------:R-:W-:Y:S01]  /*2900*/  UMOV UR4, UR11 ;  /* 0x0000000b00047c82 */ /* 0x000fe20008000000 */
[----:B------:R-:W-:Y:S01]  /*2910*/  UIMAD.WIDE.U32 UR10, UR6, UR14, URZ ;  /* 0x0000000e060a72a5 */ /* 0x000fe2000f8e00ff */
[----:B------:R-:W-:Y:S01]  /*2920*/  UMOV UR8, UR9 ;  /* 0x0000000900087c82 */ /* 0x000fe20008000000 */
[----:B------:R-:W-:Y:S02]  /*2930*/  USHF.R.U32.HI UR4, URZ, UR21, UR4 ;  /* 0x00000015ff047299 */ /* 0x000fe40008011604 */
[----:B------:R-:W-:-:S03]  /*2940*/  @UP3 USHF.R.U32.HI UR5, URZ, UR15, UR8 ;  /* 0x0000000fff053299 */ /* 0x000fc60008011608 */
[----:B------:R-:W-:Y:S01]  /*2950*/  UMOV UR10, UR11 ;  /* 0x0000000b000a7c82 */ /* 0x000fe20008000000 */
[----:B------:R-:W-:Y:S02]  /*2960*/  USHF.R.U32.HI UR17, URZ, UR17, UR12 ;  /* 0x00000011ff117299 */ /* 0x000fe4000801160c */
[----:B------:R-:W-:Y:S02]  /*2970*/  USEL UR4, UR38, UR4, !UP0 ;  /* 0x0000000426047287 */ /* 0x000fe4000c000000 */
[----:B------:R-:W-:Y:S02]  /*2980*/  @UP3 USHF.R.U32.HI UR6, URZ, UR15, UR10 ;  /* 0x0000000fff063299 */ /* 0x000fe4000801160a */
[----:B------:R-:W-:Y:S02]  /*2990*/  UIMAD UR7, UR39, UR5, URZ ;  /* 0x00000005270772a4 */ /* 0x000fe4000f8e02ff */
[----:B------:R-:W-:Y:S02]  /*29a0*/  USEL UR5, UR48, UR17, !UP2 ;  /* 0x0000001130057287 */ /* 0x000fe4000d000000 */
[----:B------:R-:W-:-:S02]  /*29b0*/  UIMAD UR10, UR39, UR6, URZ ;  /* 0x00000006270a72a4 */ /* 0x000fc4000f8e02ff */
[----:B------:R-:W-:Y:S02]  /*29c0*/  UISETP.GE.AND UP0, UPT, UR4, UR7, UPT ;  /* 0x000000070400728c */ /* 0x000fe4000bf06270 */
[----:B------:R-:W-:Y:S02]  /*29d0*/  UIMAD.WIDE.U32 UR8, UR4, UR14, URZ ;  /* 0x0000000e040872a5 */ /* 0x000fe4000f8e00ff */
[----:B------:R-:W-:Y:S02]  /*29e0*/  UISETP.GE.OR UP0, UPT, UR5, UR10, UP0 ;  /* 0x0000000a0500728c */ /* 0x000fe40008706670 */
[----:B------:R-:W-:-:S03]  /*29f0*/  UIMAD.WIDE.U32 UR10, UR5, UR14, URZ ;  /* 0x0000000e050a72a5 */ /* 0x000fc6000f8e00ff */
[----:B------:R-:W-:Y:S01]  /*2a00*/  UMOV UR7, UR9 ;  /* 0x0000000900077c82 */ /* 0x000fe20008000000 */
[----:B------:R-:W-:Y:S02]  /*2a10*/  UIADD3 UR9, UPT, UPT, -UR4, URZ, URZ ;  /* 0x000000ff04097290 */ /* 0x000fe4000fffe1ff */
[----:B------:R-:W-:Y:S02]  /*2a20*/  USHF.R.U32.HI UR7, URZ, UR15, UR7 ;  /* 0x0000000fff077299 */ /* 0x000fe40008011607 */
[----:B------:R-:W-:Y:S02]  /*2a30*/  UIMAD UR10, UR18, UR9, UR38 ;  /* 0x00000009120a72a4 */ /* 0x000fe4000f8e0226 */
[----:B------:R-:W-:Y:S01]  /*2a40*/  USEL UR7, UR4, UR7, !UP3 ;  /* 0x0000000704077287 */ /* 0x000fe2000d800000 */
[----:B------:R-:W-:Y:S01]  /*2a50*/  @!UP0 UMOV UR8, UR11 ;  /* 0x0000000b00088c82 */ /* 0x000fe20008000000 */
[----:B------:R-:W-:Y:S02]  /*2a60*/  UIADD3 UR11, UPT, UPT, -UR5, URZ, URZ ;  /* 0x000000ff050b7290 */ /* 0x000fe4000fffe1ff */
[----:B------:R-:W-:-:S02]  /*2a70*/  @!UP0 USHF.R.U32.HI UR8, URZ, UR15, UR8 ;  /* 0x0000000fff088299 */ /* 0x000fc40008011608 */
[----:B------:R-:W-:Y:S02]  /*2a80*/  UIADD3 UR9, UPT, UPT, -UR7, URZ, URZ ;  /* 0x000000ff07097290 */ /* 0x000fe4000fffe1ff */
[----:B------:R-:W-:Y:S02]  /*2a90*/  @!UP0 USEL UR8, UR5, UR8, !UP3 ;  /* 0x0000000805088287 */ /* 0x000fe4000d800000 */
[----:B------:R-:W-:Y:S02]  /*2aa0*/  UIMAD UR9, UR39, UR9, UR4 ;  /* 0x00000009270972a4 */ /* 0x000fe4000f8e0204 */
[----:B------:R-:W-:Y:S02]  /*2ab0*/  @!UP0 UIADD3 UR7, UPT, UPT, UR7, -UR8, URZ ;  /* 0x8000000807078290 */ /* 0x000fe4000fffe0ff */
[----:B------:R-:W-:Y:S02]  /*2ac0*/  @!UP0 UIMAD UR8, UR9, UR6, UR8 ;  /* 0x00000006090882a4 */ /* 0x000fe4000f8e0208 */
[----:B------:R-:W-:-:S02]  /*2ad0*/  @!UP0 UIMAD UR4, UR39, UR7, UR5 ;  /* 0x00000007270482a4 */ /* 0x000fc4000f8e0205 */
[----:B------:R-:W-:Y:S02]  /*2ae0*/  UIMAD UR6, UR20, UR11, UR48 ;  /* 0x0000000b140672a4 */ /* 0x000fe4000f8e0230 */
[----:B------:R-:W-:Y:S01]  /*2af0*/  UIMAD UR38, UR4, UR18, UR10 ;  /* 0x00000012042672a4 */ /* 0x000fe2000f8e020a */
[----:B------:R-:W-:Y:S02]  /*2b00*/  @!UP0 UMOV UR5, UR8 ;  /* 0x0000000800058c82 */ /* 0x000fe40008000000 */
[----:B------:R-:W-:-:S12]  /*2b10*/  UIMAD UR48, UR5, UR20, UR6 ;  /* 0x00000014053072a4 */ /* 0x000fd8000f8e0206 */
.L_x_31:
        /* <DEDUP_REMOVED lines=20> */
.L_x_32:
[----:B------:R-:W-:Y:S02]  /*2c60*/  R2UR UR5, R86 ;  /* 0x00000000560572ca */ /* 0x000fe400000e0000 */
[----:B------:R-:W-:Y:S02]  /*2c70*/  R2UR UR4, R73 ;  /* 0x00000000490472ca */ /* 0x000fe400000e0000 */
[----:B------:R-:W-:Y:S02]  /*2c80*/  PLOP3.LUT P1, PT, PT, PT, PT, 0x80, 0x8 ;  /* 0x000000000008781c */ /* 0x000fe40003f2f070 */
[----:B------:R-:W-:-:S07]  /*2c90*/  LOP3.LUT R2, R2, 0x1, RZ, 0x3c, !PT ;  /* 0x0000000102027812 */ /* 0x000fce00078e3cff */
[----:B------:R-:W-:Y:S02]  /*2ca0*/  UIADD3 UR29, UPT, UPT, UR48, UR5, URZ ;  /* 0x00000005301d7290 */ /* 0x000fe4000fffe0ff */
[----:B------:R-:W-:Y:S01]  /*2cb0*/  UIADD3 UR26, UPT, UPT, UR38, UR4, URZ ;  /* 0x00000004261a7290 */ /* 0x000fe2000fffe0ff */
[----:B------:R-:W-:Y:S11]  /*2cc0*/  BRA.U UP1, `(.L_x_33) ;  /* 0xffffffe901d47547 */ /* 0x000ff6000b83ffff */
[----:B------:R-:W-:Y:S01]  /*2cd0*/  UIADD3 UR23, UPT, UPT, UR23, 0x110, URZ ;  /* 0x0000011017177890 */ /* 0x000fe2000fffe0ff */
[----:B------:R-:W-:-:S03]  /*2ce0*/  MOV R3, UR22 ;  /* 0x0000001600037c02 */ /* 0x000fc60008000f00 */
[----:B------:R-:W-:Y:S01]  /*2cf0*/  ULEA UR4, UR32, UR23, 0x3 ;  /* 0x0000001720047291 */ /* 0x000fe2000f8e18ff */
[----:B------:R-:W-:-:S08]  /*2d00*/  SHF.L.U32 R3, R3, 0x1f, RZ ;  /* 0x0000001f03037819 */ /* 0x000fd000000006ff */
[----:B------:R-:W1:Y:S02]  /*2d10*/  SYNCS.PHASECHK.TRANS64.TRYWAIT P0, [UR4], R3 ;  /* 0x00000003ff0075a7 */ /* 0x000e640008001104 */
[----:B-1----:R-:W-:Y:S05]  /*2d20*/  @!P0 BRA `(.L_x_34) ;  /* 0x0000006800288947 */ /* 0x002fea0003800000 */
.L_x_134:
[----:B------:R-:W-:-:S04]  /*2d30*/  UIADD3 UR4, UPT, UPT, UR32, 0x1, URZ ;  /* 0x0000000120047890 */ /* 0x000fc8000fffe0ff */
[----:B------:R-:W-:-:S04]  /*2d40*/  UISETP.NE.AND UP0, UPT, UR4, 0x22, UPT ;  /* 0x000000220400788c */ /* 0x000fc8000bf05270 */
[----:B------:R-:W-:Y:S02]  /*2d50*/  USEL UR5, URZ, 0x1, UP0 ;  /* 0x00000001ff057887 */ /* 0x000fe40008000000 */
[----:B------:R-:W-:Y:S02]  /*2d60*/  USEL UR4, UR4, URZ, UP0 ;  /* 0x000000ff04047287 */ /* 0x000fe40008000000 */
[----:B------:R-:W-:Y:S02]  /*2d70*/  ULOP3.LUT UR6, UR22, UR5, URZ, 0x3c, !UPT ;  /* 0x0000000516067292 */ /* 0x000fe4000f8e3cff */
[----:B------:R-:W-:-:S04]  /*2d80*/  ULEA UR5, UR4, UR23, 0x3 ;  /* 0x0000001704057291 */ /* 0x000fc8000f8e18ff */
[----:B-1----:R-:W-:-:S04]  /*2d90*/  MOV R3, UR6 ;  /* 0x0000000600037c02 */ /* 0x002fc80008000f00 */
[----:B------:R-:W-:-:S04]  /*2da0*/  SHF.L.U32 R3, R3, 0x1f, RZ ;  /* 0x0000001f03037819 */ /* 0x000fc800000006ff */
[----:B------:R-:W1:Y:S02]  /*2db0*/  SYNCS.PHASECHK.TRANS64.TRYWAIT P0, [UR5], R3 ;  /* 0x00000003ff0075a7 */ /* 0x000e640008001105 */
[----:B-1----:R-:W-:Y:S05]  /*2dc0*/  @!P0 BRA `(.L_x_35) ;  /* 0x0000006800188947 */ /* 0x002fea0003800000 */
.L_x_136:
        /* <DEDUP_REMOVED lines=10> */
.L_x_138:
        /* <DEDUP_REMOVED lines=10> */
.L_x_140:
        /* <DEDUP_REMOVED lines=10> */
.L_x_142:
        /* <DEDUP_REMOVED lines=10> */
.L_x_144:
        /* <DEDUP_REMOVED lines=10> */
.L_x_146:
        /* <DEDUP_REMOVED lines=10> */
.L_x_148:
        /* <DEDUP_REMOVED lines=10> */
.L_x_150:
        /* <DEDUP_REMOVED lines=10> */
.L_x_152:
        /* <DEDUP_REMOVED lines=10> */
.L_x_154:
        /* <DEDUP_REMOVED lines=10> */
.L_x_156:
        /* <DEDUP_REMOVED lines=10> */
.L_x_158:
        /* <DEDUP_REMOVED lines=10> */
.L_x_160:
        /* <DEDUP_REMOVED lines=10> */
.L_x_162:
        /* <DEDUP_REMOVED lines=10> */
.L_x_164:
        /* <DEDUP_REMOVED lines=10> */
.L_x_166:
        /* <DEDUP_REMOVED lines=10> */
.L_x_168:
        /* <DEDUP_REMOVED lines=10> */
.L_x_170:
        /* <DEDUP_REMOVED lines=10> */
.L_x_172:
        /* <DEDUP_REMOVED lines=10> */
.L_x_174:
        /* <DEDUP_REMOVED lines=10> */
.L_x_176:
        /* <DEDUP_REMOVED lines=10> */
.L_x_178:
        /* <DEDUP_REMOVED lines=10> */
.L_x_180:
        /* <DEDUP_REMOVED lines=10> */
.L_x_182:
        /* <DEDUP_REMOVED lines=10> */
.L_x_184:
        /* <DEDUP_REMOVED lines=10> */
.L_x_186:
        /* <DEDUP_REMOVED lines=10> */
.L_x_188:
        /* <DEDUP_REMOVED lines=10> */
.L_x_190:
        /* <DEDUP_REMOVED lines=10> */
.L_x_192:
        /* <DEDUP_REMOVED lines=10> */
.L_x_194:
        /* <DEDUP_REMOVED lines=10> */
.L_x_196:
        /* <DEDUP_REMOVED lines=10> */
.L_x_198:
[----:B------:R-:W-:-:S04]  /*4130*/  UIADD3 UR4, UPT, UPT, UR4, 0x1, URZ ;  /* 0x0000000104047890 */ /* 0x000fc8000fffe0ff */
[----:B------:R-:W-:-:S04]  /*4140*/  UISETP.NE.AND UP0, UPT, UR4, 0x22, UPT ;  /* 0x000000220400788c */ /* 0x000fc8000bf05270 */
[----:B------:R-:W-:Y:S02]  /*4150*/  USEL UR5, URZ, 0x1, UP0 ;  /* 0x00000001ff057887 */ /* 0x000fe40008000000 */
[----:B------:R-:W-:Y:S02]  /*4160*/  USEL UR4, UR4, URZ, UP0 ;  /* 0x000000ff04047287 */ /* 0x000fe40008000000 */
[----:B------:R-:W-:Y:S02]  /*4170*/  ULOP3.LUT UR5, UR6, UR5, URZ, 0x3c, !UPT ;  /* 0x0000000506057292 */ /* 0x000fe4000f8e3cff */
[----:B------:R-:W-:-:S04]  /*4180*/  ULEA UR4, UR4, UR23, 0x3 ;  /* 0x0000001704047291 */ /* 0x000fc8000f8e18ff */
[----:B------:R-:W-:Y:S02]  /*4190*/  IMAD.U32 R2, RZ, RZ, UR5 ;  /* 0x00000005ff027e24 */ /* 0x000fe4000f8e00ff */
[----:B-1----:R-:W-:-:S03]  /*41a0*/  MOV R0, UR4 ;  /* 0x0000000400007c02 */ /* 0x002fc60008000f00 */
[----:B------:R-:W-:-:S07]  /*41b0*/  SHF.L.U32 R3, R2, 0x1f, RZ ;  /* 0x0000001f02037819 */ /* 0x000fce00000006ff */
.L_x_67:
[----:B-1----:R1:W2:Y:S02]  /*41c0*/  SYNCS.PHASECHK.TRANS64.TRYWAIT P0, [R0+URZ], R3 ;  /* 0x00000003000075a7 */ /* 0x0022a400080011ff */
[----:B--2---:R-:W-:Y:S05]  /*41d0*/  @!P0 NANOSLEEP.SYNCS 0x989680 ;  /* 0x009896800000895d */ /* 0x004fea0003900000 */
[----:B------:R-:W2:Y:S02]  /*41e0*/  @!P0 SYNCS.PHASECHK.TRANS64 P0, [R0+URZ], R3 ;  /* 0x00000003000085a7 */ /* 0x000ea400080010ff */
[----:B--2---:R-:W-:Y:S05]  /*41f0*/  @P0 EXIT ;  /* 0x000000000000094d */ /* 0x004fea0003800000 */
[----:B------:R-:W-:Y:S05]  /*4200*/  BRA `(.L_x_67) ;  /* 0xfffffffc00ec7947 */ /* 0x000fea000383ffff */
.L_x_17:
[----:B------:R-:W2:Y:S02]  /*4210*/  S2UR UR4, SR_CgaCtaId ;  /* 0x00000000000479c3 */ /* 0x000ea40000008800 */
[----:B--2---:R-:W-:-:S04]  /*4220*/  UISETP.NE.AND UP0, UPT, UR4, URZ, UPT ;  /* 0x000000ff0400728c */ /* 0x004fc8000bf05270 */
[----:B------:R-:W-:-:S09]  /*4230*/  UISETP.NE.OR UP0, UPT, UR18, 0x1, UP0 ;  /* 0x000000011200788c */ /* 0x000fd20008705670 */
[----:B------:R-:W-:Y:S05]  /*4240*/  BRA.U UP0, `(.L_x_68) ;  /* 0x0000000100b47547 */ /* 0x000fea000b800000 */
[----:B------:R-:W2:Y:S01]  /*4250*/  S2UR UR5, SR_CgaCtaId ;  /* 0x00000000000579c3 */ /* 0x000ea20000008800 */
[----:B------:R-:W-:Y:S01]  /*4260*/  UMOV UR4, 0x400 ;  /* 0x0000040000047882 */ /* 0x000fe20000000000 */
[----:B------:R-:W-:Y:S01]  /*4270*/  HFMA2 R3, -RZ, RZ, 0, 5.9604644775390625e-08 ;  /* 0x00000001ff037431 */ /* 0x000fe200000001ff */
[----:B------:R-:W-:Y:S01]  /*4280*/  ISETP.NE.AND P0, PT, R0, RZ, PT ;  /* 0x000000ff0000720c */ /* 0x000fe20003f05270 */
[----:B------:R-:W-:Y:S01]  /*4290*/  IMAD.MOV.U32 R8, RZ, RZ, RZ ;  /* 0x000000ffff087224 */ /* 0x000fe200078e00ff */
[----:B--2---:R-:W-:-:S04]  /*42a0*/  ULEA UR4, UR5, UR4, 0x18 ;  /* 0x0000000405047291 */ /* 0x004fc8000f8ec0ff */
[----:B------:R-:W-:Y:S02]  /*42b0*/  UIADD3 UR5, UPT, UPT, UR4, 0x258, URZ ;  /* 0x0000025804057890 */ /* 0x000fe4000fffe0ff */
[----:B------:R-:W-:Y:S02]  /*42c0*/  UIADD3 UR8, UPT, UPT, UR4, 0x250, URZ ;  /* 0x0000025004087890 */ /* 0x000fe4000fffe0ff */
[----:B------:R-:W-:-:S12]  /*42d0*/  UPRMT UR5, URZ, 0x654, UR5 ;  /* 0x00000654ff057896 */ /* 0x000fd80008000005 */
.L_x_71:
[----:B------:R-:W-:Y:S01]  /*42e0*/  SHF.L.U32 R7, R3, 0x1f, RZ ;  /* 0x0000001f03077819 */ /* 0x000fe200000006ff */
[----:B------:R-:W-:Y:S02]  /*42f0*/  IMAD.U32 R9, RZ, RZ, UR8 ;  /* 0x00000008ff097e24 */ /* 0x000fe4000f8e00ff */
[----:B------:R-:W-:Y:S01]  /*4300*/  @!P0 IMAD.MOV.U32 R5, RZ, RZ, 0x10 ;  /* 0x00000010ff058424 */ /* 0x000fe200078e00ff */
[----:B------:R-:W2:Y:S02]  /*4310*/  SYNCS.PHASECHK.TRANS64.TRYWAIT P1, [UR4+0x258], R7 ;  /* 0x00025807ff0075a7 */ /* 0x000ea40008021104 */
[----:B------:R-:W-:-:S04]  /*4320*/  PRMT R9, R0, 0x654, R9 ;  /* 0x0000065400097816 */ /* 0x000fc80000000009 */
[----:B------:R-:W-:Y:S01]  /*4330*/  SEL R2, R9, R2, !P0 ;  /* 0x0000000209027207 */ /* 0x000fe20004000000 */
[----:B--2---:R-:W-:Y:S06]  /*4340*/  @!P1 BRA `(.L_x_69) ;  /* 0x0000005c00b89947 */ /* 0x004fec0003800000 */
.L_x_200:
[----:B------:R-:W-:Y:S01]  /*4350*/  UIADD3 UR6, UPT, UPT, UR4, 0x290, URZ ;  /* 0x0000029004067890 */ /* 0x000fe2000fffe0ff */
[----:B------:R3:W-:Y:S01]  /*4360*/  @!P0 SYNCS.ARRIVE.TRANS64.RED RZ, [R2+URZ], R5 ;  /* 0x0000000502ff89a7 */ /* 0x0007e200080004ff */
[----:B------:R-:W-:Y:S01]  /*4370*/  UIADD3 UR7, UPT, UPT, UR4, 0x250, URZ ;  /* 0x0000025004077890 */ /* 0x000fe2000fffe0ff */
[----:B------:R-:W-:-:S08]  /*4380*/  LOP3.LUT R3, R3, 0x1, RZ, 0x3c, !PT ;  /* 0x0000000103037812 */ /* 0x000fd000078e3cff */
[----:B------:R-:W-:Y:S06]  /*4390*/  UGETNEXTWORKID.BROADCAST [UR6], [UR7] ;  /* 0x00000000060073ca */ /* 0x000fec0008000100 */
[----:B---3--:R-:W-:-:S04]  /*43a0*/  SHF.L.U32 R5, R8, 0x1f, RZ ;  /* 0x0000001f08057819 */ /* 0x008fc800000006ff */
[----:B------:R-:W3:Y:S02]  /*43b0*/  SYNCS.PHASECHK.TRANS64.TRYWAIT P1, [UR4+0x250], R5 ;  /* 0x00025005ff0075a7 */ /* 0x000ee40008021104 */
[----:B---3--:R-:W-:Y:S05]  /*43c0*/  @!P1 BRA `(.L_x_70) ;  /* 0x0000005c00b09947 */ /* 0x008fea0003800000 */
.L_x_202:
[----:B--2---:R-:W2:Y:S01]  /*43d0*/  LDS.128 R4, [UR4+0x290] ;  /* 0x00029004ff047984 */ /* 0x004ea20008000c00 */
[----:B------:R-:W-:Y:S01]  /*43e0*/  LOP3.LUT R8, R8, 0x1, RZ, 0x3c, !PT ;  /* 0x0000000108087812 */ /* 0x000fe200078e3cff */
[----:B------:R-:W-:Y:S01]  /*43f0*/  @!PT LDS RZ, [RZ] ;  /* 0x00000000fffff984 */ /* 0x000fe20000000800 */
[----:B------:R-:W-:Y:S01]  /*4400*/  @!PT LDS RZ, [RZ] ;  /* 0x00000000fffff984 */ /* 0x000fe20000000800 */
[----:B------:R-:W-:Y:S01]  /*4410*/  @!PT LDS RZ, [RZ] ;  /* 0x00000000fffff984 */ /* 0x000fe20000000800 */
[----:B------:R-:W-:Y:S01]  /*4420*/  @!PT LDS RZ, [RZ] ;  /* 0x00000000fffff984 */ /* 0x000fe20000000800 */
[----:B------:R3:W-:Y:S06]  /*4430*/  MEMBAR.ALL.CTA ;  /* 0x0000000000007992 */ /* 0x0007ec0000008000 */
[----:B---3--:R-:W3:Y:S02]  /*4440*/  FENCE.VIEW.ASYNC.S ;  /* 0x00000000000073c6 */ /* 0x008ee40000000000 */
[----:B---3--:R-:W-:Y:S01]  /*4450*/  SYNCS.ARRIVE.TRANS64.RED.A1T0 RZ, [UR5], RZ ;  /* 0x000000ffffff79a7 */ /* 0x008fe20008100405 */
[----:B--2---:R-:W-:-:S13]  /*4460*/  LOP3.LUT P1, RZ, R6, 0x1, RZ, 0xc0, !PT ;  /* 0x0000000106ff7812 */ /* 0x004fda000782c0ff */
[----:B------:R-:W-:Y:S05]  /*4470*/  @P1 BRA `(.L_x_71) ;  /* 0xfffffffc00981947 */ /* 0x000fea000383ffff */
[----:B------:R-:W-:-:S04]  /*4480*/  SHF.L.U32 R0, R3, 0x1f, RZ ;  /* 0x0000001f03007819 */ /* 0x000fc800000006ff */
[----:B------:R-:W2:Y:S02]  /*4490*/  SYNCS.PHASECHK.TRANS64 P0, [UR4+0x258], R0 ;  /* 0x00025800ff0075a7 */ /* 0x000ea40008001004 */
[----:B-12---:R-:W-:Y:S05]  /*44a0*/  @P0 EXIT ;  /* 0x000000000000094d */ /* 0x006fea0003800000 */
[----:B------:R-:W-:-:S07]  /*44b0*/  MOV R0, UR4 ;  /* 0x0000000400007c02 */ /* 0x000fce0008000f00 */
.L_x_72:
[----:B-1----:R-:W-:-:S04]  /*44c0*/  SHF.L.U32 R5, R3, 0x1f, RZ ;  /* 0x0000001f03057819 */ /* 0x002fc800000006ff */
[----:B------:R1:W2:Y:S03]  /*44d0*/  SYNCS.PHASECHK.TRANS64.TRYWAIT P0, [R0+URZ+0x258], R5 ;  /* 0x00025805000075a7 */ /* 0x0002a600080011ff */
[----:B--2---:R-:W-:Y:S05]  /*44e0*/  @!P0 NANOSLEEP.SYNCS 0x989680 ;  /* 0x009896800000895d */ /* 0x004fea0003900000 */
[----:B------:R-:W2:Y:S02]  /*44f0*/  @!P0 SYNCS.PHASECHK.TRANS64 P0, [R0+URZ+0x258], R5 ;  /* 0x00025805000085a7 */ /* 0x000ea400080010ff */
[----:B--2---:R-:W-:Y:S05]  /*4500*/  @P0 EXIT ;  /* 0x000000000000094d */ /* 0x004fea0003800000 */
[----:B------:R-:W-:Y:S05]  /*4510*/  BRA `(.L_x_72) ;  /* 0xfffffffc00e87947 */ /* 0x000fea000383ffff */
.L_x_68:
[----:B------:R-:W-:-:S09]  /*4520*/  UISETP.NE.AND UP0, UPT, UR18, URZ, UPT ;  /* 0x000000ff1200728c */ /* 0x000fd2000bf05270 */
[----:B------:R-:W-:Y:S05]  /*4530*/  BRA.U UP0, `(.L_x_73) ;  /* 0x0000000d001c7547 */ /* 0x000fea000b800000 */
[----:B------:R-:W2:Y:S01]  /*4540*/  S2UR UR7, SR_CgaCtaId ;  /* 0x00000000000779c3 */ /* 0x000ea20000008800 */
[----:B------:R-:W-:Y:S01]  /*4550*/  UMOV UR4, 0x40 ;  /* 0x0000004000047882 */ /* 0x000fe20000000000 */
[----:B------:R-:W-:Y:S01]  /*4560*/  NOP ;  /* 0x0000000000007918 */ /* 0x000fe20000000000 */
[----:B------:R-:W-:Y:S01]  /*4570*/  UMOV UR6, 0x400 ;  /* 0x0000040000067882 */ /* 0x000fe20000000000 */
[----:B--2---:R-:W-:Y:S02]  /*4580*/  ULEA UR5, UR7, UR4, 0x18 ;  /* 0x0000000407057291 */ /* 0x004fe4000f8ec0ff */
[----:B------:R-:W-:-:S07]  /*4590*/  ULEA UR6, UR7, UR6, 0x18 ;  /* 0x0000000607067291 */ /* 0x000fce000f8ec0ff */
[----:B------:R-:W2:Y:S02]  /*45a0*/  LDS.U8 R0, [UR5+0x1c] ;  /* 0x00001c05ff007984 */ /* 0x000ea40008000000 */
[----:B--2---:R-:W-:-:S13]  /*45b0*/  ISETP.NE.AND P0, PT, R0, RZ, PT ;  /* 0x000000ff0000720c */ /* 0x004fda0003f05270 */
[----:B------:R-:W-:Y:S05]  /*45c0*/  @P0 BRA `(.L_x_74) ;  /* 0x0000000000580947 */ /* 0x000fea0003800000 */
[----:B------:R-:W-:-:S13]  /*45d0*/  ELECT P0, URZ, PT ;  /* 0x0000000000ff782f */ /* 0x000fda0003800000 */
[----:B------:R-:W-:Y:S05]  /*45e0*/  @!P0 BRA `(.L_x_75) ;  /* 0x0000000000608947 */ /* 0x000fea0003800000 */
[----:B------:R-:W-:Y:S01]  /*45f0*/  UMOV UR4, 0x10 ;  /* 0x0000001000047882 */ /* 0x000fe20000000000 */
[----:B------:R-:W-:Y:S01]  /*4600*/  HFMA2 R0, -RZ, RZ, 0, 5.9604644775390625e-08 ;  /* 0x00000001ff007431 */ /* 0x000fe200000001ff */
[----:B------:R-:W-:-:S03]  /*4610*/  MOV R2, 0xffff ;  /* 0x0000ffff00027802 */ /* 0x000fc60000000f00 */
[----:B------:R-:W-:Y:S04]  /*4620*/  DEPBAR.LE SB2, 0x36 ;  /* 0x0000ad800000791a */ /* 0x000fe80000000000 */
[----:B------:R-:W2:Y:S02]  /*4630*/  UTCATOMSWS.FIND_AND_SET.ALIGN UP0, UR4, UR4 ;  /* 0x00000004000475e3 */ /* 0x000ea40008000800 */
[----:B--2---:R-:W-:Y:S01]  /*4640*/  MOV R3, UR4 ;  /* 0x0000000400037c02 */ /* 0x004fe20008000f00 */
[----:B------:R-:W-:Y:S06]  /*4650*/  BRA.U UP0, `(.L_x_76) ;  /* 0x0000000100187547 */ /* 0x000fec000b800000 */
.L_x_77:
[----:B------:R-:W-:Y:S05]  /*4660*/  NANOSLEEP 0x64 ;  /* 0x000000640000795d */ /* 0x000fea0003800000 */
[----:B------:R-:W-:-:S05]  /*4670*/  UMOV UR4, 0x10 ;  /* 0x0000001000047882 */ /* 0x000fca0000000000 */
[----:B------:R-:W-:Y:S04]  /*4680*/  DEPBAR.LE SB2, 0x36 ;  /* 0x0000ad800000791a */ /* 0x000fe80000000000 */
[----:B------:R-:W2:Y:S02]  /*4690*/  UTCATOMSWS.FIND_AND_SET.ALIGN UP0, UR4, UR4 ;  /* 0x00000004000475e3 */ /* 0x000ea40008000800 */
[----:B--2---:R-:W-:Y:S01]  /*46a0*/  MOV R3, UR4 ;  /* 0x0000000400037c02 */ /* 0x004fe20008000f00 */
[----:B------:R-:W-:Y:S05]  /*46b0*/  BRA.U !UP0, `(.L_x_77) ;  /* 0xfffffffd08e87547 */ /* 0x000fea000b83ffff */
.L_x_76:
[-C--:B------:R-:W-:Y:S02]  /*46c0*/  SHF.L.U32 R2, R2, R3.reuse, RZ ;  /* 0x0000000302027219 */ /* 0x080fe400000006ff */
[----:B------:R-:W-:Y:S01]  /*46d0*/  SHF.L.U32 R0, R0, R3, RZ ;  /* 0x0000000300007219 */ /* 0x000fe200000006ff */
[----:B------:R-:W-:Y:S02]  /*46e0*/  IMAD.SHL.U32 R3, R3, 0x20, RZ ;  /* 0x0000002003037824 */ /* 0x000fe400078e00ff */
[----:B------:R2:W-:Y:S04]  /*46f0*/  ATOMS.OR RZ, [UR5+0x14], R2 ;  /* 0x00001402ffff798c */ /* 0x0005e8000b000005 */
[----:B------:R2:W-:Y:S04]  /*4700*/  ATOMS.OR RZ, [UR5+0x18], R0 ;  /* 0x00001800ffff798c */ /* 0x0005e8000b000005 */
[----:B------:R2:W-:Y:S01]  /*4710*/  STS [UR6+0x2a0], R3 ;  /* 0x0002a003ff007988 */ /* 0x0005e20008000806 */
[----:B------:R-:W-:Y:S05]  /*4720*/  BRA `(.L_x_75) ;  /* 0x0000000000107947 */ /* 0x000fea0003800000 */
.L_x_74:
[----:B------:R-:W-:Y:S02]  /*4730*/  MOV R0, 0xffffffff ;  /* 0xffffffff00007802 */ /* 0x000fe40000000f00 */
[----:B------:R-:W-:-:S03]  /*4740*/  MOV R2, 0x4770 ;  /* 0x0000477000027802 */ /* 0x000fc60000000f00 */
[----:B------:R2:W-:Y:S04]  /*4750*/  STS [UR6+0x2a0], R0 ;  /* 0x0002a000ff007988 */ /* 0x0005e80008000806 */
[----:B-12--5:R-:W-:Y:S05]  /*4760*/  CALL.REL.NOINC `($__internal_1_$__cuda_sm10x_tcgen05_guardrail_trap_phase_invalid_during_alloc) ;  /* 0x0000006000307944 */ /* 0x026fea0003c00000 */
.L_x_75:
[----:B------:R-:W-:Y:S05]  /*4770*/  WARPSYNC.ALL ;  /* 0x0000000000007948 */ /* 0x000fea0003800000 */
[----:B------:R-:W3:Y:S01]  /*4780*/  S2UR UR4, SR_CgaCtaId ;  /* 0x00000000000479c3 */ /* 0x000ee20000008800 */
[----:B------:R-:W-:Y:S01]  /*4790*/  UMOV UR15, 0x400 ;  /* 0x00000400000f7882 */ /* 0x000fe20000000000 */
[----:B------:R-:W-:-:S06]  /*47a0*/  NOP ;  /* 0x0000000000007918 */ /* 0x000fcc0000000000 */
[----:B------:R-:W-:Y:S06]  /*47b0*/  BAR.ARV 0x6, 0xa0 ;  /* 0x0182800000007b1d */ /* 0x000fec0000002000 */
[----:B------:R-:W4:Y:S01]  /*47c0*/  LDCU UR5, c[0x0][0x390] ;  /* 0x00007200ff0577ac */ /* 0x000f220008000800 */
[----:B------:R-:W-:Y:S01]  /*47d0*/  IMAD.MOV.U32 R8, RZ, RZ, 0x1 ;  /* 0x00000001ff087424 */ /* 0x000fe200078e00ff */
[----:B------:R-:W1:Y:S01]  /*47e0*/  LDCU UR6, c[0x0][0x390] ;  /* 0x00007200ff0677ac */ /* 0x000e620008000800 */
[----:B------:R-:W-:Y:S01]  /*47f0*/  UMOV UR18, URZ ;  /* 0x000000ff00127c82 */ /* 0x000fe20008000000 */
[----:B------:R-:W-:Y:S01]  /*4800*/  UMOV UR12, URZ ;  /* 0x000000ff000c7c82 */ /* 0x000fe20008000000 */
[----:B---3--:R-:W-:Y:S01]  /*4810*/  ULEA UR15, UR4, UR15, 0x18 ;  /* 0x0000000f040f7291 */ /* 0x008fe2000f8ec0ff */
[----:B------:R-:W-:Y:S01]  /*4820*/  UMOV UR20, 0x0 ;  /* 0x0000000000147882 */ /* 0x000fe20000000000 */
[----:B------:R-:W-:-:S02]  /*4830*/  UMOV UR21, 0x4218010 ;  /* 0x0421801000157882 */ /* 0x000fc40000000000 */
[----:B------:R-:W-:Y:S02]  /*4840*/  UIADD3 UR17, UPT, UPT, UR15, 0x4600, URZ ;  /* 0x000046000f117890 */ /* 0x000fe4000fffe0ff */
[----:B----4-:R-:W-:-:S03]  /*4850*/  UIADD3 UR5, UPT, UPT, UR5, 0x1f, URZ ;  /* 0x0000001f05057890 */ /* 0x010fc6000fffe0ff */
[----:B------:R-:W2:Y:S01]  /*4860*/  LDS R9, [UR15+0x2a0] ;  /* 0x0002a00fff097984 */ /* 0x000ea20008000800 */
[----:B------:R-:W-:Y:S02]  /*4870*/  USHF.R.U32.HI UR17, URZ, 0x4, UR17 ;  /* 0x00000004ff117899 */ /* 0x000fe40008011611 */
[----:B------:R-:W-:Y:S02]  /*4880*/  USHF.R.S32.HI UR4, URZ, 0x1f, UR5 ;  /* 0x0000001fff047899 */ /* 0x000fe40008011405 */
[----:B------:R-:W-:Y:S02]  /*4890*/  ULOP3.LUT UR17, UR17, 0x3fff, URZ, 0xc0, !UPT ;  /* 0x00003fff11117892 */ /* 0x000fe4000f8ec0ff */
[----:B------:R-:W-:Y:S02]  /*48a0*/  ULEA.HI UR4, UR4, UR5, URZ, 0x5 ;  /* 0x0000000504047291 */ /* 0x000fe4000f8f28ff */
[----:B------:R-:W-:Y:S02]  /*48b0*/  UIADD3 UR5, UPT, UPT, UR15, 0x15600, URZ ;  /* 0x000156000f057890 */ /* 0x000fe4000fffe0ff */
[----:B------:R-:W-:-:S02]  /*48c0*/  USHF.R.S32.HI UR22, URZ, 0x5, UR4 ;  /* 0x00000005ff167899 */ /* 0x000fc40008011404 */
[----:B------:R-:W-:Y:S02]  /*48d0*/  UIADD3 UR4, UPT, UPT, UR15, 0x258, URZ ;  /* 0x000002580f047890 */ /* 0x000fe4000fffe0ff */
[----:B------:R-:W-:Y:S02]  /*48e0*/  UISETP.LT.AND UP0, UPT, UR22, 0x1, UPT ;  /* 0x000000011600788c */ /* 0x000fe4000bf01270 */
[----:B------:R-:W-:Y:S02]  /*48f0*/  USHF.R.U32.HI UR5, URZ, 0x4, UR5 ;  /* 0x00000004ff057899 */ /* 0x000fe40008011605 */
[----:B------:R-:W-:Y:S02]  /*4900*/  USEL UR24, UR22, 0x1, !UP0 ;  /* 0x0000000116187887 */ /* 0x000fe4000c000000 */
[----:B------:R-:W-:Y:S02]  /*4910*/  UPRMT UR23, URZ, 0x654, UR4 ;  /* 0x00000654ff177896 */ /* 0x000fe40008000004 */
[----:B------:R-:W-:-:S02]  /*4920*/  ULOP3.LUT UR16, UR5, 0x3fff, URZ, 0xc0, !UPT ;  /* 0x00003fff05107892 */ /* 0x000fc4000f8ec0ff */
[----:B------:R-:W-:Y:S02]  /*4930*/  UIADD3 UR24, UPT, UPT, -UR24, URZ, URZ ;  /* 0x000000ff18187290 */ /* 0x000fe4000fffe1ff */
[----:B-1----:R-:W-:Y:S01]  /*4940*/  UISETP.GE.AND UP4, UPT, UR6, 0x1, UPT ;  /* 0x000000010600788c */ /* 0x002fe2000bf86270 */
[C---:B--2---:R-:W-:Y:S01]  /*4950*/  VIADD R3, R9.reuse, 0x80 ;  /* 0x0000008009037836 */ /* 0x044fe20000000000 */
[----:B------:R-:W-:-:S04]  /*4960*/  LOP3.LUT R2, R9, 0xffff, RZ, 0xc0, !PT ;  /* 0x0000ffff09027812 */ /* 0x000fc800078ec0ff */
[----:B------:R-:W-:-:S05]  /*4970*/  LOP3.LUT R3, R3, 0xffff, RZ, 0xc0, !PT ;  /* 0x0000ffff03037812 */ /* 0x000fca00078ec0ff */
[----:B------:R1:W-:Y:S02]  /*4980*/  STL.64 [R1], R2 ;  /* 0x0000000201007387 */ /* 0x0003e40000100a00 */
[----:B-1----:R-:W-:-:S07]  /*4990*/  CS2R R2, SRZ ;  /* 0x0000000000027805 */ /* 0x002fce000001ff00 */
.L_x_84:
[----:B-1----:R-:W-:-:S04]  /*49a0*/  SHF.L.U32 R5, R3, 0x1f, RZ ;  /* 0x0000001f03057819 */ /* 0x002fc800000006ff */
[----:B------:R-:W1:Y:S02]  /*49b0*/  SYNCS.PHASECHK.TRANS64.TRYWAIT P0, [UR15+0x250], R5 ;  /* 0x00025005ff0075a7 */ /* 0x000e64000800110f */
[----:B-12-4-:R-:W-:Y:S05]  /*49c0*/  @!P0 BRA `(.L_x_78) ;  /* 0x0000005800488947 */ /* 0x016fea0003800000 */
.L_x_204:
[----:B-1----:R-:W1:Y:S01]  /*49d0*/  LDS.128 R4, [UR15+0x290] ;  /* 0x0002900fff047984 */ /* 0x002e620008000c00 */
[----:B------:R-:W-:Y:S01]  /*49e0*/  ULEA UR19, UR18, UR15, 0x3 ;  /* 0x0000000f12137291 */ /* 0x000fe2000f8e18ff */
[----:B------:R-:W-:Y:S01]  /*49f0*/  SHF.L.U32 R0, R8, 0x1f, RZ ;  /* 0x0000001f08007819 */ /* 0x000fe200000006ff */
[----:B------:R-:W-:Y:S01]  /*4a00*/  @!PT LDS RZ, [RZ] ;  /* 0x00000000fffff984 */ /* 0x000fe20000000800 */
[----:B------:R-:W-:Y:S01]  /*4a10*/  @!PT LDS RZ, [RZ] ;  /* 0x00000000fffff984 */ /* 0x000fe20000000800 */
[----:B------:R-:W-:Y:S01]  /*4a20*/  @!PT LDS RZ, [RZ] ;  /* 0x00000000fffff984 */ /* 0x000fe20000000800 */
[----:B------:R-:W-:Y:S01]  /*4a30*/  @!PT LDS RZ, [RZ] ;  /* 0x00000000fffff984 */ /* 0x000fe20000000800 */
[----:B------:R2:W-:Y:S06]  /*4a40*/  MEMBAR.ALL.CTA ;  /* 0x0000000000007992 */ /* 0x0005ec0000008000 */
[----:B--2---:R-:W2:Y:S02]  /*4a50*/  FENCE.VIEW.ASYNC.S ;  /* 0x00000000000073c6 */ /* 0x004ea40000000000 */
[----:B--2---:R-:W-:Y:S01]  /*4a60*/  SYNCS.ARRIVE.TRANS64.RED.A1T0 RZ, [UR23], RZ ;  /* 0x000000ffffff79a7 */ /* 0x004fe20008100417 */
[----:B------:R-:W2:Y:S01]  /*4a70*/  SYNCS.PHASECHK.TRANS64.TRYWAIT P0, [UR19+0x270], R0 ;  /* 0x00027000ff0075a7 */ /* 0x000ea20008001113 */
[----:B-1----:R-:W-:Y:S01]  /*4a80*/  LOP3.LUT P2, RZ, R6, 0x1, RZ, 0xc0, !PT ;  /* 0x0000000106ff7812 */ /* 0x002fe2000784c0ff */
[----:B--2---:R-:W-:-:S12]  /*4a90*/  @!P0 BRA `(.L_x_79) ;  /* 0x00000058002c8947 */ /* 0x004fd80003800000 */
.L_x_206:
[----:B------:R-:W-:Y:S05]  /*4aa0*/  BRA.U !UP4, `(.L_x_80) ;  /* 0x000000010cb07547 */ /* 0x000fea000b800000 */
[----:B-1----:R-:W-:Y:S01]  /*4ab0*/  IMAD.U32 R0, RZ, RZ, UR18 ;  /* 0x00000012ff007e24 */ /* 0x002fe2000f8e00ff */
[----:B------:R-:W-:-:S04]  /*4ac0*/  ULEA UR4, UR12, UR15, 0x3 ;  /* 0x0000000f0c047291 */ /* 0x000fc8000f8e18ff */
[----:B------:R-:W-:Y:S02]  /*4ad0*/  LEA R4, R0, R1, 0x2 ;  /* 0x0000000100047211 */ /* 0x000fe400078e10ff */
[----:B------:R-:W-:-:S04]  /*4ae0*/  SHF.L.U32 R0, R2, 0x1f, RZ ;  /* 0x0000001f02007819 */ /* 0x000fc800000006ff */
[----:B------:R-:W5:Y:S01]  /*4af0*/  LDL R4, [R4] ;  /* 0x0000000004047983 */ /* 0x000f620000100800 */
[----:B------:R1:W2:Y:S01]  /*4b00*/  SYNCS.PHASECHK.TRANS64.TRYWAIT P1, [UR4], R0 ;  /* 0x00000000ff0075a7 */ /* 0x0002a20008021104 */
[----:B------:R-:W-:Y:S01]  /*4b10*/  UPLOP3.LUT UP2, UPT, UPT, UPT, UPT, 0x40, 0x4 ;  /* 0x000000000004789c */ /* 0x000fe20003f4e870 */
[----:B------:R-:W-:Y:S01]  /*4b20*/  UMOV UR14, UR24 ;  /* 0x00000018000e7c82 */ /* 0x000fe20008000000 */
[----:B------:R-:W-:Y:S01]  /*4b30*/  UMOV UR13, UR22 ;  /* 0x00000016000d7c82 */ /* 0x000fe20008000000 */
[----:B------:R-:W-:-:S08]  /*4b40*/  UMOV UR5, UR12 ;  /* 0x0000000c00057c82 */ /* 0x000fd00008000000 */
.L_x_83:
[----:B------:R-:W-:Y:S02]  /*4b50*/  UIADD3 UR14, UPT, UPT, UR14, 0x1, URZ ;  /* 0x000000010e0e7890 */ /* 0x000fe4000fffe0ff */
[----:B------:R-:W-:Y:S02]  /*4b60*/  ULEA UR11, UR5, UR15, 0x3 ;  /* 0x0000000f050b7291 */ /* 0x000fe4000f8e18ff */
[----:B------:R-:W-:Y:S01]  /*4b70*/  UISETP.NE.AND UP3, UPT, UR14, URZ, UPT ;  /* 0x000000ff0e00728c */ /* 0x000fe2000bf65270 */
[----:B--234-:R-:W-:Y:S10]  /*4b80*/  @P1 BRA `(.L_x_81) ;  /* 0x00000000000c1947 */ /* 0x01cff40003800000 */
[----:B------:R-:W-:Y:S04]  /*4b90*/  SHF.L.U32 R5, R2, 0x1f, RZ ;  /* 0x0000001f02057819 */ /* 0x000fe800000006ff */
[----:B------:R-:W2:Y:S02]  /*4ba0*/  SYNCS.PHASECHK.TRANS64.TRYWAIT P0, [UR11], R5 ;  /* 0x00000005ff0075a7 */ /* 0x000ea4000800110b */
[----:B--2---:R-:W-:Y:S05]  /*4bb0*/  @!P0 BRA `(.L_x_82) ;  /* 0x0000005400fc8947 */ /* 0x004fea0003800000 */
.L_x_81:
[----:B------:R-:W-:Y:S01]  /*4bc0*/  UISETP.NE.AND UP0, UPT, UR13, 0x1, UPT ;  /* 0x000000010d00788c */ /* 0x000fe2000bf05270 */
[----:B------:R-:W-:Y:S01]  /*4bd0*/  PLOP3.LUT P1, PT, PT, PT, PT, 0x80, 0x8 ;  /* 0x000000000008781c */ /* 0x000fe20003f2f070 */
[----:B------:R-:W-:Y:S02]  /*4be0*/  UIADD3 UR4, UPT, UPT, UR5, 0x1, URZ ;  /* 0x0000000105047890 */ /* 0x000fe4000fffe0ff */
[----:B------:R-:W-:Y:S02]  /*4bf0*/  UIADD3 UR13, UPT, UPT, UR13, -0x1, URZ ;  /* 0xffffffff0d0d7890 */ /* 0x000fe4000fffe0ff */
[----:B------:R-:W-:Y:S01]  /*4c00*/  UISETP.NE.AND UP1, UPT, UR4, 0x22, UPT ;  /* 0x000000220400788c */ /* 0x000fe2000bf25270 */
[----:B------:R-:W-:Y:S01]  /*4c10*/  PLOP3.LUT P0, PT, PT, PT, UP0, 0x80, 0x8 ;  /* 0x000000000008781c */ /* 0x000fe20003f0f008 */
[----:B------:R-:W-:Y:S01]  /*4c20*/  UMOV UR9, 0x40004040 ;  /* 0x4000404000097882 */ /* 0x000fe20000000000 */
[----:B------:R-:W-:Y:S01]  /*4c30*/  UMOV UR7, 0x80004020 ;  /* 0x8000402000077882 */ /* 0x000fe20000000000 */
[----:B------:R-:W-:Y:S02]  /*4c40*/  USEL UR6, URZ, 0x1, UP1 ;  /* 0x00000001ff067887 */ /* 0x000fe40008800000 */
[----:B------:R-:W-:Y:S04]  /*4c50*/  USEL UR12, UR4, URZ, UP1 ;  /* 0x000000ff040c7287 */ /* 0x000fe80008800000 */
[----:B------:R-:W-:Y:S01]  /*4c60*/  @UP0 ULEA UR4, UR12, UR15, 0x3 ;  /* 0x0000000f0c040291 */ /* 0x000fe2000f8e18ff */
[----:B------:R-:W-:Y:S04]  /*4c70*/  LOP3.LUT R2, R2, UR6, RZ, 0x3c, !PT ;  /* 0x0000000602027c12 */ /* 0x000fe8000f8e3cff */
[----:B-1----:R-:W-:Y:S04]  /*4c80*/  @P0 SHF.L.U32 R0, R2, 0x1f, RZ ;  /* 0x0000001f02000819 */ /* 0x002fe800000006ff */
[----:B------:R3:W4:Y:S01]  /*4c90*/  @P0 SYNCS.PHASECHK.TRANS64.TRYWAIT P1, [UR4], R0 ;  /* 0x00000000ff0005a7 */ /* 0x0007220008021104 */
[----:B------:R-:W-:Y:S02]  /*4ca0*/  USHF.L.U32 UR4, UR5, 0x8, URZ ;  /* 0x0000000805047899 */ /* 0x000fe400080006ff */
[----:B------:R-:W-:Y:S01]  /*4cb0*/  USHF.L.U32 UR5, UR5, 0x7, URZ ;  /* 0x0000000705057899 */ /* 0x000fe200080006ff */
[----:B------:R-:W-:Y:S11]  /*4cc0*/  ELECT P0, URZ, PT ;  /* 0x0000000000ff782f */ /* 0x000ff60003800000 */
[----:B------:R-:W-:Y:S02]  /*4cd0*/  @!UPT UIADD3 URZ, UPT, UPT, URZ, URZ, URZ ;  /* 0x000000fffffff290 */ /* 0x000fe4000fffe0ff */
[----:B-----5:R-:W-:Y:S01]  /*4ce0*/  @P0 R2UR.BROADCAST UR10, R4 ;  /* 0x00000000040a02ca */ /* 0x020fe200008e0000 */
[----:B------:R-:W-:Y:S02]  /*4cf0*/  UIADD3 UR8, UPT, UPT, UR16, UR4, URZ ;  /* 0x0000000410087290 */ /* 0x000fe4000fffe0ff */
[----:B------:R-:W-:Y:S02]  /*4d00*/  UIADD3 UR6, UPT, UPT, UR17, UR5, URZ ;  /* 0x0000000511067290 */ /* 0x000fe4000fffe0ff */
[----:B------:R-:W-:Y:S01]  /*4d10*/  UIADD3 UR4, UPT, UPT, UR11, 0x110, URZ ;  /* 0x000001100b047890 */ /* 0x000fe2000fffe0ff */
[----:B------:R-:W-:Y:S07]  /*4d20*/  UMOV UR5, UR12 ;  /* 0x0000000c00057c82 */ /* 0x000fee0008000000 */
[----:B------:R3:W-:Y:S01]  /*4d30*/  UTCQMMA gdesc[UR6], gdesc[UR8], tmem[UR10], tmem[UR20], idesc[UR21], UP2 ;  /* 0x00ff1408060075ea */ /* 0x0007e2000900030a */
[----:B------:R-:W-:Y:S01]  /*4d40*/  UPLOP3.LUT UP2, UPT, UPT, UPT, UPT, 0x80, 0x8 ;  /* 0x000000000008789c */ /* 0x000fe20003f4f070 */
[----:B------:R3:W-:Y:S01]  /*4d50*/  UTCBAR [UR4], URZ ;  /* 0x000000ff040073e9 */ /* 0x0007e200080000ff */
[----:B------:R-:W-:Y:S09]  /*4d60*/  BRA.U UP3, `(.L_x_83) ;  /* 0xfffffffd03787547 */ /* 0x000ff2000b83ffff */
.L_x_80:
[----:B---3--:R-:W-:Y:S01]  /*4d70*/  UIADD3 UR4, UPT, UPT, UR18, 0x1, URZ ;  /* 0x0000000112047890 */ /* 0x008fe2000fffe0ff */
[----:B------:R-:W-:Y:S01]  /*4d80*/  LOP3.LUT R3, R3, 0x1, RZ, 0x3c, !PT ;  /* 0x0000000103037812 */ /* 0x000fe200078e3cff */
[----:B------:R-:W-:Y:S02]  /*4d90*/  UIADD3 UR5, UPT, UPT, UR19, 0x260, URZ ;  /* 0x0000026013057890 */ /* 0x000fe4000fffe0ff */
[----:B------:R-:W-:-:S04]  /*4da0*/  UISETP.NE.AND UP0, UPT, UR4, 0x2, UPT ;  /* 0x000000020400788c */ /* 0x000fc8000bf05270 */
[----:B------:R-:W-:Y:S02]  /*4db0*/  USEL UR6, URZ, 0x1, UP0 ;  /* 0x00000001ff067887 */ /* 0x000fe40008000000 */
[----:B------:R-:W-:Y:S01]  /*4dc0*/  USEL UR18, UR4, URZ, UP0 ;  /* 0x000000ff04127287 */ /* 0x000fe20008000000 */
[----:B------:R2:W-:Y:S03]  /*4dd0*/  UTCBAR [UR5], URZ ;  /* 0x000000ff050073e9 */ /* 0x0005e600080000ff */
[----:B------:R-:W-:Y:S01]  /*4de0*/  LOP3.LUT R8, R8, UR6, RZ, 0x3c, !PT ;  /* 0x0000000608087c12 */ /* 0x000fe2000f8e3cff */
[----:B------:R-:W-:Y:S07]  /*4df0*/  @P2 BRA `(.L_x_84) ;  /* 0xfffffff800e82947 */ /* 0x000fee000383ffff */
[----:B------:R-:W3:Y:S01]  /*4e00*/  S2UR UR6, SR_CgaCtaId ;  /* 0x00000000000679c3 */ /* 0x000ee20000008800 */
[----:B------:R-:W-:Y:S01]  /*4e10*/  ELECT P0, URZ, PT ;  /* 0x0000000000ff782f */ /* 0x000fe20003800000 */
[----:B-1----:R-:W-:Y:S01]  /*4e20*/  IMAD.MOV.U32 R0, RZ, RZ, 0x1 ;  /* 0x00000001ff007424 */ /* 0x002fe200078e00ff */
[----:B------:R-:W-:Y:S01]  /*4e30*/  UIADD3 UR15, UPT, UPT, UR15, 0x270, URZ ;  /* 0x000002700f0f7890 */ /* 0x000fe2000fffe0ff */
[----:B------:R-:W-:Y:S01]  /*4e40*/  SHF.L.U32 R3, R8, 0x1f, RZ ;  /* 0x0000001f08037819 */ /* 0x000fe200000006ff */
[----:B------:R-:W-:-:S03]  /*4e50*/  UMOV UR4, 0x40 ;  /* 0x0000004000047882 */ /* 0x000fc60000000000 */
[----:B------:R-:W-:Y:S01]  /*4e60*/  UVIRTCOUNT.DEALLOC.SMPOOL 0x80 ;  /* 0x000000800000784c */ /* 0x000fe20000000000 */
[----:B---3--:R-:W-:Y:S02]  /*4e70*/  ULEA UR6, UR6, UR4, 0x18 ;  /* 0x0000000406067291 */ /* 0x008fe4000f8ec0ff */
[----:B------:R-:W-:-:S07]  /*4e80*/  ULEA UR4, UR18, UR15, 0x3 ;  /* 0x0000000f12047291 */ /* 0x000fce000f8e18ff */
[----:B------:R1:W-:Y:S02]  /*4e90*/  @P0 STS.U8 [UR6+0x1c], R0 ;  /* 0x00001c00ff000988 */ /* 0x0003e40008000006 */
[----:B------:R-:W3:Y:S02]  /*4ea0*/  SYNCS.PHASECHK.TRANS64.TRYWAIT P0, [UR4], R3 ;  /* 0x00000003ff0075a7 */ /* 0x000ee40008001104 */
[----:B-1-3--:R-:W-:Y:S05]  /*4eb0*/  @!P0 BRA `(.L_x_85) ;  /* 0x0000005400548947 */ /* 0x00afea0003800000 */
.L_x_209:
[----:B------:R-:W-:-:S04]  /*4ec0*/  UIADD3 UR4, UPT, UPT, UR18, 0x1, URZ ;  /* 0x0000000112047890 */ /* 0x000fc8000fffe0ff */
[----:B------:R-:W-:-:S04]  /*4ed0*/  UISETP.NE.AND UP0, UPT, UR4, 0x2, UPT ;  /* 0x000000020400788c */ /* 0x000fc8000bf05270 */
[----:B--2---:R-:W-:Y:S02]  /*4ee0*/  USEL UR5, URZ, 0x1, UP0 ;  /* 0x00000001ff057887 */ /* 0x004fe40008000000 */
[----:B------:R-:W-:-:S04]  /*4ef0*/  USEL UR4, UR4, URZ, UP0 ;  /* 0x000000ff04047287 */ /* 0x000fc80008000000 */
[----:B------:R-:W-:Y:S01]  /*4f00*/  ULEA UR4, UR4, UR15, 0x3 ;  /* 0x0000000f04047291 */ /* 0x000fe2000f8e18ff */
[----:B-1----:R-:W-:-:S04]  /*4f10*/  LOP3.LUT R3, R8, UR5, RZ, 0x3c, !PT ;  /* 0x0000000508037c12 */ /* 0x002fc8000f8e3cff */
[----:B------:R-:W-:-:S04]  /*4f20*/  SHF.L.U32 R3, R3, 0x1f, RZ ;  /* 0x0000001f03037819 */ /* 0x000fc800000006ff */
[----:B------:R-:W1:Y:S02]  /*4f30*/  SYNCS.PHASECHK.TRANS64.TRYWAIT P0, [UR4], R3 ;  /* 0x00000003ff0075a7 */ /* 0x000e640008001104 */
[----:B-1----:R-:W-:Y:S05]  /*4f40*/  @!P0 BRA `(.L_x_86) ;  /* 0x0000005400488947 */ /* 0x002fea0003800000 */
.L_x_211:
[----:B------:R-:W-:Y:S01]  /*4f50*/  NOP ;  /* 0x0000000000007918 */ /* 0x000fe20000000000 */
[----:B-1----:R-:W1:Y:S01]  /*4f60*/  LDS R0, [UR6+0x14] ;  /* 0x00001406ff007984 */ /* 0x002e620008000800 */
[----:B------:R-:W-:Y:S01]  /*4f70*/  LOP3.LUT R2, R9, 0xffff, RZ, 0xc0, !PT ;  /* 0x0000ffff09027812 */ /* 0x000fe200078ec0ff */
[----:B------:R-:W-:Y:S02]  /*4f80*/  IMAD.MOV.U32 R3, RZ, RZ, 0xffff ;  /* 0x0000ffffff037424 */ /* 0x000fe400078e00ff */
[----:B------:R-:W-:Y:S01]  /*4f90*/  IMAD.MOV.U32 R5, RZ, RZ, 0x1 ;  /* 0x00000001ff057424 */ /* 0x000fe200078e00ff */
[----:B------:R-:W-:-:S04]  /*4fa0*/  SHF.R.U32.HI R2, RZ, 0x5, R2 ;  /* 0x00000005ff027819 */ /* 0x000fc80000011602 */
[-C--:B------:R-:W-:Y:S02]  /*4fb0*/  SHF.L.U32 R3, R3, R2.reuse, RZ ;  /* 0x0000000203037219 */ /* 0x080fe400000006ff */
[----:B------:R-:W-:Y:S02]  /*4fc0*/  SHF.L.U32 R5, R5, R2, RZ ;  /* 0x0000000205057219 */ /* 0x000fe400000006ff */
[----:B-1----:R-:W-:-:S04]  /*4fd0*/  LOP3.LUT R0, R0, R3, RZ, 0xc0, !PT ;  /* 0x0000000300007212 */ /* 0x002fc800078ec0ff */
[----:B------:R-:W-:-:S13]  /*4fe0*/  ISETP.NE.AND P0, PT, R0, R3, PT ;  /* 0x000000030000720c */ /* 0x000fda0003f05270 */
[----:B------:R-:W-:Y:S05]  /*4ff0*/  @P0 BRA `(.L_x_87) ;  /* 0x00000000005c0947 */ /* 0x000fea0003800000 */
[----:B------:R-:W1:Y:S02]  /*5000*/  LDS R0, [UR6+0x18] ;  /* 0x00001806ff007984 */ /* 0x000e640008000800 */
[----:B-1----:R-:W-:-:S04]  /*5010*/  LOP3.LUT R0, R0, R5, RZ, 0xc0, !PT ;  /* 0x0000000500007212 */ /* 0x002fc800078ec0ff */
[----:B------:R-:W-:-:S13]  /*5020*/  ISETP.NE.AND P0, PT, R0, R5, PT ;  /* 0x000000050000720c */ /* 0x000fda0003f05270 */
[----:B------:R-:W-:Y:S05]  /*5030*/  @P0 BRA `(.L_x_88) ;  /* 0x0000000000400947 */ /* 0x000fea0003800000 */
[----:B------:R-:W-:Y:S01]  /*5040*/  R2UR UR4, R3 ;  /* 0x00000000030472ca */ /* 0x000fe200000e0000 */
[----:B------:R-:W1:Y:S01]  /*5050*/  S2R R2, SR_LANEID ;  /* 0x0000000000027919 */ /* 0x000e620000000000 */
[----:B------:R-:W-:-:S04]  /*5060*/  LOP3.LUT R5, RZ, R5, RZ, 0x33, !PT ;  /* 0x00000005ff057212 */ /* 0x000fc800078e33ff */
[----:B------:R-:W2:Y:S07]  /*5070*/  REDUX UR7, R5 ;  /* 0x00000000050773c4 */ /* 0x000eae0000000000 */
[----:B------:R-:W-:-:S03]  /*5080*/  ULOP3.LUT UR5, URZ, UR4, URZ, 0x33, !UPT ;  /* 0x00000004ff057292 */ /* 0x000fc6000f8e33ff */
[----:B------:R-:W-:Y:S02]  /*5090*/  VOTEU.ANY UR4, UPT, PT ;  /* 0x0000000000047886 */ /* 0x000fe400038e0100 */
[----:B------:R-:W-:Y:S01]  /*50a0*/  UFLO.U32 UR4, UR4 ;  /* 0x00000004000472bd */ /* 0x000fe200080e0000 */
[----:B------:R-:W-:-:S04]  /*50b0*/  IMAD.U32 R0, RZ, RZ, UR5 ;  /* 0x00000005ff007e24 */ /* 0x000fc8000f8e00ff */
[----:B------:R-:W3:Y:S02]  /*50c0*/  REDUX UR8, R0 ;  /* 0x00000000000873c4 */ /* 0x000ee40000000000 */
[----:B------:R1:W-:Y:S02]  /*50d0*/  UTCATOMSWS.AND URZ, UR5 ;  /* 0x0000000500ff79e3 */ /* 0x0003e40008000000 */
[----:B-1----:R-:W-:Y:S01]  /*50e0*/  ISETP.EQ.U32.AND P0, PT, R2, UR4, PT ;  /* 0x0000000402007c0c */ /* 0x002fe2000bf02070 */
[----:B--2---:R-:W-:Y:S02]  /*50f0*/  IMAD.U32 R2, RZ, RZ, UR7 ;  /* 0x00000007ff027e24 */ /* 0x004fe4000f8e00ff */
[----:B---3--:R-:W-:-:S10]  /*5100*/  IMAD.U32 R3, RZ, RZ, UR8 ;  /* 0x00000008ff037e24 */ /* 0x008fd4000f8e00ff */
[----:B------:R1:W-:Y:S04]  /*5110*/  @P0 ATOMS.AND RZ, [UR6+0x14], R3 ;  /* 0x00001403ffff098c */ /* 0x0003e8000a800006 */
[----:B------:R1:W-:Y:S01]  /*5120*/  @P0 ATOMS.AND RZ, [UR6+0x18], R2 ;  /* 0x00001802ffff098c */ /* 0x0003e2000a800006 */
[----:B------:R-:W-:Y:S05]  /*5130*/  BRA `(.L_x_89) ;  /* 0x0000000000147947 */ /* 0x000fea0003800000 */
.L_x_88:
[----:B------:R-:W-:Y:S02]  /*5140*/  MOV R2, 0x5160 ;  /* 0x0000516000027802 */ /* 0x000fe40000000f00 */
[----:B----45:R-:W-:Y:S05]  /*5150*/  CALL.REL.NOINC `($__internal_0_$__cuda_sm10x_tcgen05_guardrail_trap_col_being_dealloced_not_returned_by_alloc) ;  /* 0x0000005400a87944 */ /* 0x030fea0003c00000 */
[----:B------:R-:W-:Y:S05]  /*5160*/  BRA `(.L_x_89) ;  /* 0x0000000000087947 */ /* 0x000fea0003800000 */
.L_x_87:
[----:B------:R-:W-:Y:S02]  /*5170*/  MOV R2, 0x5190 ;  /* 0x0000519000027802 */ /* 0x000fe40000000f00 */
[----:B----45:R-:W-:Y:S05]  /*5180*/  CALL.REL.NOINC `($__internal_2_$__cuda_sm10x_tcgen05_guardrail_trap_unallocated_columns_being_dealloced) ;  /* 0x0000005400b47944 */ /* 0x030fea0003c00000 */
.L_x_89:
[----:B------:R-:W-:Y:S01]  /*5190*/  NOP ;  /* 0x0000000000007918 */ /* 0x000fe20000000000 */
[----:B------:R-:W-:Y:S05]  /*51a0*/  EXIT ;  /* 0x000000000000794d */ /* 0x000fea0003800000 */
.L_x_73:
[----:B------:R-:W2:Y:S01]  /*51b0*/  LDCU UR5, c[0x0][0x384] ;  /* 0x00007080ff0577ac */ /* 0x000ea20008000800 */
[----:B------:R-:W-:Y:S02]  /*51c0*/  UISETP.NE.OR UP0, UPT, UR18, 0x3, !UP3 ;  /* 0x000000031200788c */ /* 0x000fe4000df05670 */
[----:B--2---:R-:W-:-:S07]  /*51d0*/  UIADD3 UR5, UPT, UPT, UR5, 0x7f, URZ ;  /* 0x0000007f05057890 */ /* 0x004fce000fffe0ff */
[----:B------:R-:W-:Y:S05]  /*51e0*/  BRA.U UP0, `(.L_x_90) ;  /* 0x0000001100a47547 */ /* 0x000fea000b800000 */
[----:B------:R-:W-:Y:S01]  /*51f0*/  USHF.R.S32.HI UR4, URZ, 0x1f, UR5 ;  /* 0x0000001fff047899 */ /* 0x000fe20008011405 */
[----:B------:R-:W2:Y:S01]  /*5200*/  S2UR UR12, SR_CgaCtaId ;  /* 0x00000000000c79c3 */ /* 0x000ea20000008800 */
[----:B------:R-:W3:Y:S01]  /*5210*/  LDCU UR38, c[0x0][0x370] ;  /* 0x00006e00ff2677ac */ /* 0x000ee20008000800 */
[----:B------:R-:W-:Y:S01]  /*5220*/  R2UR UR44, R73 ;  /* 0x00000000492c72ca */ /* 0x000fe200000e0000 */
[----:B------:R-:W-:Y:S01]  /*5230*/  IMAD.MOV.U32 R10, RZ, RZ, 0x1 ;  /* 0x00000001ff0a7424 */ /* 0x000fe200078e00ff */
[----:B------:R-:W-:Y:S01]  /*5240*/  R2UR UR43, R86 ;  /* 0x00000000562b72ca */ /* 0x000fe200000e0000 */
[----:B------:R-:W-:Y:S01]  /*5250*/  ULEA.HI UR4, UR4, UR5, URZ, 0x7 ;  /* 0x0000000504047291 */ /* 0x000fe2000f8f38ff */
[----:B------:R-:W-:Y:S01]  /*5260*/  IMAD.MOV.U32 R8, RZ, RZ, RZ ;  /* 0x000000ffff087224 */ /* 0x000fe200078e00ff */
[----:B------:R-:W3:Y:S01]  /*5270*/  LDCU.128 UR32, c[0x0][0xb10] ;  /* 0x00016200ff2077ac */ /* 0x000ee20008000c00 */
[----:B------:R-:W4:Y:S01]  /*5280*/  LDC.64 R14, c[0x0][0x348] ;  /* 0x0000d200ff0e7b82 */ /* 0x000f220000000a00 */
[----:B------:R-:W-:Y:S01]  /*5290*/  USHF.R.S32.HI UR27, URZ, 0x7, UR4 ;  /* 0x00000007ff1b7899 */ /* 0x000fe20008011404 */
[----:B------:R-:W1:Y:S05]  /*52a0*/  LDCU UR37, c[0x0][0x374] ;  /* 0x00006e80ff2577ac */ /* 0x000e6a0008000800 */
[----:B------:R-:W-:Y:S01]  /*52b0*/  IMAD.U32 R2, RZ, RZ, UR27 ;  /* 0x0000001bff027e24 */ /* 0x000fe2000f8e00ff */
[----:B------:R-:W2:Y:S04]  /*52c0*/  LDCU.64 UR4, c[0x0][0x888] ;  /* 0x00011100ff0477ac */ /* 0x000ea80008000a00 */
[----:B------:R-:W-:Y:S01]  /*52d0*/  IABS R0, R2 ;  /* 0x0000000200007213 */ /* 0x000fe20000000000 */
[----:B------:R-:W1:Y:S03]  /*52e0*/  LDCU.64 UR30, c[0x0][0x890] ;  /* 0x00011200ff1e77ac */ /* 0x000e660008000a00 */
[----:B------:R-:W-:Y:S01]  /*52f0*/  R2UR UR28, R0 ;  /* 0x00000000001c72ca */ /* 0x000fe200000e0000 */
[----:B------:R-:W4:Y:S01]  /*5300*/  LDCU UR24, c[0x0][0xb0c] ;  /* 0x00016180ff1877ac */ /* 0x000f220008000800 */
[----:B------:R-:W4:Y:S01]  /*5310*/  LDCU UR51, c[0x0][0xb20] ;  /* 0x00016400ff3377ac */ /* 0x000f220008000800 */
[----:B------:R-:W4:Y:S10]  /*5320*/  LDCU UR36, c[0x0][0x388] ;  /* 0x00007100ff2477ac */ /* 0x000f340008000800 */
[----:B------:R-:W4:Y:S01]  /*5330*/  I2F.RP R3, UR28 ;  /* 0x0000001c00037d06 */ /* 0x000f220008209400 */
[----:B--2---:R-:W-:Y:S01]  /*5340*/  UISETP.NE.U32.AND UP0, UPT, UR4, URZ, UPT ;  /* 0x000000ff0400728c */ /* 0x004fe2000bf05070 */
[----:B------:R-:W2:Y:S03]  /*5350*/  LDCU UR4, c[0x0][0xb30] ;  /* 0x00016600ff0477ac */ /* 0x000ea60008000800 */
[----:B------:R-:W-:Y:S01]  /*5360*/  UISETP.NE.AND.EX UP5, UPT, UR5, URZ, UPT, UP0 ;  /* 0x000000ff0500728c */ /* 0x000fe2000bfa5300 */
[----:B------:R-:W-:Y:S01]  /*5370*/  UMOV UR25, 0x400 ;  /* 0x0000040000197882 */ /* 0x000fe20000000000 */
[----:B---3--:R-:W-:-:S02]  /*5380*/  UIMAD.WIDE.U32 UR8, UR38, UR32, URZ ;  /* 0x00000020260872a5 */ /* 0x008fc4000f8e00ff */
[----:B-1----:R-:W-:Y:S01]  /*5390*/  UIMAD.WIDE.U32 UR10, UR37, UR35, URZ ;  /* 0x00000023250a72a5 */ /* 0x002fe2000f8e00ff */
[----:B------:R-:W-:Y:S01]  /*53a0*/  UMOV UR6, URZ ;  /* 0x000000ff00067c82 */ /* 0x000fe20008000000 */
[----:B----4-:R-:W1:Y:S01]  /*53b0*/  MUFU.RCP R0, R3 ;  /* 0x0000000300007308 */ /* 0x010e620000001000 */
[----:B------:R-:W-:Y:S02]  /*53c0*/  ULEA UR25, UR12, UR25, 0x18 ;  /* 0x000000190c197291 */ /* 0x000fe4000f8ec0ff */
[----:B------:R-:W-:Y:S02]  /*53d0*/  UISETP.NE.U32.AND UP6, UPT, UR30, URZ, UPT ;  /* 0x000000ff1e00728c */ /* 0x000fe4000bfc5070 */
[----:B------:R-:W-:Y:S02]  /*53e0*/  UIADD3 UR47, UPT, UPT, UR25, 0x228, URZ ;  /* 0x00000228192f7890 */ /* 0x000fe4000fffe0ff */
[----:B------:R-:W-:Y:S02]  /*53f0*/  UIADD3 UR45, UPT, UPT, UR25, 0x258, URZ ;  /* 0x00000258192d7890 */ /* 0x000fe4000fffe0ff */
[----:B------:R-:W-:-:S02]  /*5400*/  UIADD3 UR17, UPT, UPT, UR25, 0x220, URZ ;  /* 0x0000022019117890 */ /* 0x000fc4000fffe0ff */
[----:B------:R-:W-:Y:S02]  /*5410*/  UISETP.NE.AND UP0, UPT, UR39, 0x1, UPT ;  /* 0x000000012700788c */ /* 0x000fe4000bf05270 */
[----:B------:R-:W-:Y:S01]  /*5420*/  UISETP.NE.AND UP0, UPT, UR24, 0x1, UPT ;  /* 0x000000011800788c */ /* 0x000fe2000bf05270 */
[----:B------:R-:W-:Y:S01]  /*5430*/  UMOV UR42, UR9 ;  /* 0x00000009002a7c82 */ /* 0x000fe20008000000 */
[----:B------:R-:W-:Y:S01]  /*5440*/  UMOV UR41, UR11 ;  /* 0x0000000b00297c82 */ /* 0x000fe20008000000 */
[----:B-1----:R-:W-:Y:S01]  /*5450*/  VIADD R0, R0, 0xffffffe ;  /* 0x0ffffffe00007836 */ /* 0x002fe20000000000 */
[----:B------:R-:W-:Y:S02]  /*5460*/  UISETP.GE.AND UP2, UPT, UR39, 0x1, UPT ;  /* 0x000000012700788c */ /* 0x000fe4000bf46270 */
[----:B------:R-:W-:Y:S02]  /*5470*/  UISETP.NE.AND UP0, UPT, UR34, 0x1, UPT ;  /* 0x000000012200788c */ /* 0x000fe4000bf05270 */
[----:B------:R-:W-:Y:S01]  /*5480*/  UPLOP3.LUT UP4, UPT, UPT, UPT, UPT, 0x40, 0x4 ;  /* 0x000000000004789c */ /* 0x000fe20003f8e870 */
[----:B------:R-:W1:Y:S01]  /*5490*/  F2I.FTZ.U32.TRUNC.NTZ R0, R0 ;  /* 0x0000000000007305 */ /* 0x000e62000021f000 */
[----:B------:R-:W3:Y:S01]  /*54a0*/  LDCU.64 UR22, c[0x0][0xb28] ;  /* 0x00016500ff1677ac */ /* 0x000ee20008000a00 */
[----:B------:R-:W-:-:S02]  /*54b0*/  UISETP.NE.AND.EX UP6, UPT, UR31, URZ, UPT, UP6 ;  /* 0x000000ff1f00728c */ /* 0x000fc4000bfc5360 */
[----:B------:R-:W-:Y:S02]  /*54c0*/  UPRMT UR47, UR12, 0x654, UR47 ;  /* 0x000006540c2f7896 */ /* 0x000fe4000800002f */
[----:B------:R-:W-:Y:S02]  /*54d0*/  UPRMT UR45, URZ, 0x654, UR45 ;  /* 0x00000654ff2d7896 */ /* 0x000fe4000800002d */
[----:B------:R-:W-:Y:S02]  /*54e0*/  UPRMT UR48, UR12, 0x654, UR17 ;  /* 0x000006540c307896 */ /* 0x000fe40008000011 */
[----:B------:R-:W-:Y:S01]  /*54f0*/  USHF.R.U32.HI UR42, URZ, UR33, UR42 ;  /* 0x00000021ff2a7299 */ /* 0x000fe2000801162a */
[----:B-1----:R-:W-:Y:S01]  /*5500*/  R2UR UR7, R0 ;  /* 0x00000000000772ca */ /* 0x002fe200000e0000 */
[----:B------:R-:W-:Y:S01]  /*5510*/  USHF.R.U32.HI UR41, URZ, UR51, UR41 ;  /* 0x00000033ff297299 */ /* 0x000fe20008011629 */
[----:B------:R-:W-:Y:S01]  /*5520*/  IABS R0, R2 ;  /* 0x0000000200007213 */ /* 0x000fe20000000000 */
[----:B------:R-:W-:Y:S01]  /*5530*/  IMAD.MOV.U32 R2, RZ, RZ, 0x1000 ;  /* 0x00001000ff027424 */ /* 0x000fe200078e00ff */
[----:B--2---:R-:W-:-:S02]  /*5540*/  UISETP.NE.AND UP3, UPT, UR4, 0x1, UPT ;  /* 0x000000010400788c */ /* 0x004fc4000bf65270 */
[----:B------:R-:W-:Y:S01]  /*5550*/  UISETP.NE.AND UP2, UPT, UR36, URZ, UPT ;  /* 0x000000ff2400728c */ /* 0x000fe2000bf45270 */
[----:B------:R-:W-:Y:S01]  /*5560*/  IMAD.MOV R0, RZ, RZ, -R0 ;  /* 0x000000ffff007224 */ /* 0x000fe200078e0a00 */
[----:B------:R-:W-:-:S04]  /*5570*/  UISETP.NE.AND UP0, UPT, UR27, URZ, UPT ;  /* 0x000000ff1b00728c */ /* 0x000fc8000bf05270 */
[----:B------:R-:W-:Y:S01]  /*5580*/  R2UR UR46, R0 ;  /* 0x00000000002e72ca */ /* 0x000fe200000e0000 */
[----:B------:R-:W-:-:S04]  /*5590*/  UIADD3 UR5, UPT, UPT, URZ, -UR7, URZ ;  /* 0x80000007ff057290 */ /* 0x000fc8000fffe0ff */
[----:B------:R-:W-:-:S04]  /*55a0*/  UIMAD UR5, UR5, UR28, URZ ;  /* 0x0000001c050572a4 */ /* 0x000fc8000f8e02ff */
[----:B------:R-:W-:-:S07]  /*55b0*/  UIMAD.WIDE.U32 UR6, UR7, UR5, UR6 ;  /* 0x00000005070672a5 */ /* 0x000fce000f8e0006 */
[----:B---3--:R-:W-:-:S05]  /*55c0*/  UMOV UR40, UR7 ;  /* 0x0000000700287c82 */ /* 0x008fca0008000000 */
.L_x_99:
[----:B------:R-:W-:Y:S04]  /*55d0*/  SHF.L.U32 R3, R8, 0x1f, RZ ;  /* 0x0000001f08037819 */ /* 0x000fe800000006ff */
[----:B-1----:R-:W1:Y:S02]  /*55e0*/  SYNCS.PHASECHK.TRANS64.TRYWAIT P0, [UR25+0x250], R3 ;  /* 0x00025003ff0075a7 */ /* 0x002e640008001119 */
[----:B-1----:R-:W-:Y:S05]  /*55f0*/  @!P0 BRA `(.L_x_91) ;  /* 0x0000004c00b48947 */ /* 0x002fea0003800000 */
.L_x_213:
[----:B------:R-:W2:Y:S01]  /*5600*/  LDS.128 R4, [UR25+0x290] ;  /* 0x00029019ff047984 */ /* 0x000ea20008000c00 */
[----:B------:R-:W-:Y:S01]  /*5610*/  UISETP.GE.AND UP0, UPT, UR39, 0x1, UPT ;  /* 0x000000012700788c */ /* 0x000fe2000bf06270 */
[----:B------:R-:W-:Y:S01]  /*5620*/  @!PT LDS RZ, [RZ] ;  /* 0x00000000fffff984 */ /* 0x000fe20000000800 */
[----:B------:R-:W-:Y:S01]  /*5630*/  @!PT LDS RZ, [RZ] ;  /* 0x00000000fffff984 */ /* 0x000fe20000000800 */
[----:B------:R-:W-:Y:S01]  /*5640*/  @!PT LDS RZ, [RZ] ;  /* 0x00000000fffff984 */ /* 0x000fe20000000800 */
[----:B------:R-:W-:Y:S01]  /*5650*/  @!PT LDS RZ, [RZ] ;  /* 0x00000000fffff984 */ /* 0x000fe20000000800 */
[----:B------:R3:W-:Y:S06]  /*5660*/  MEMBAR.ALL.CTA ;  /* 0x0000000000007992 */ /* 0x0007ec0000008000 */
[----:B---3--:R-:W3:Y:S02]  /*5670*/  FENCE.VIEW.ASYNC.S ;  /* 0x00000000000073c6 */ /* 0x008ee40000000000 */
[----:B---3--:R-:W-:Y:S01]  /*5680*/  SYNCS.ARRIVE.TRANS64.RED.A1T0 RZ, [UR45], RZ ;  /* 0x000000ffffff79a7 */ /* 0x008fe2000810042d */
[----:B--2---:R-:W-:Y:S11]  /*5690*/  LOP3.LUT P0, RZ, R6, 0x1, RZ, 0xc0, !PT ;  /* 0x0000000106ff7812 */ /* 0x004ff6000780c0ff */
[----:B------:R-:W-:Y:S02]  /*56a0*/  @!UPT UIADD3 URZ, UPT, UPT, URZ, URZ, URZ ;  /* 0x000000fffffff290 */ /* 0x000fe4000fffe0ff */
[----:B------:R-:W-:Y:S01]  /*56b0*/  VOTEU.ANY UP2, P0 ;  /* 0x0000000000ff7886 */ /* 0x000fe20000040100 */
[----:B------:R-:W-:Y:S11]  /*56c0*/  PLOP3.LUT P0, PT, PT, PT, UP2, 0x80, 0x8 ;  /* 0x000000000008781c */ /* 0x000ff60003f0f028 */
[----:B------:R-:W-:Y:S02]  /*56d0*/  @!UPT UIADD3 URZ, UPT, UPT, URZ, URZ, URZ ;  /* 0x000000fffffff290 */ /* 0x000fe4000fffe0ff */
[----:B-1----:R-:W-:Y:S02]  /*56e0*/  @P0 MOV R3, R4 ;  /* 0x0000000400030202 */ /* 0x002fe40000000f00 */
[----:B------:R-:W-:Y:S02]  /*56f0*/  @P0 LOP3.LUT R0, R5, 0xffff, RZ, 0xc0, !PT ;  /* 0x0000ffff05000812 */ /* 0x000fe400078ec0ff */
[----:B------:R-:W-:Y:S02]  /*5700*/  @P0 R2UR UR5, R3 ;  /* 0x00000000030502ca */ /* 0x000fe400000e0000 */
[----:B------:R-:W-:Y:S11]  /*5710*/  @P0 R2UR UR4, R0 ;  /* 0x00000000000402ca */ /* 0x000ff600000e0000 */
[----:B------:R-:W-:Y:S02]  /*5720*/  @UP2 UMOV UR15, UR5 ;  /* 0x00000005000f2c82 */ /* 0x000fe40008000000 */
[----:B------:R-:W-:Y:S01]  /*5730*/  @UP2 UMOV UR14, UR4 ;  /* 0x00000004000e2c82 */ /* 0x000fe20008000000 */
[----:B------:R-:W-:Y:S05]  /*5740*/  BRA.U !UP0, `(.L_x_92) ;  /* 0x0000000108c07547 */ /* 0x000fea000b800000 */
[----:B------:R-:W-:Y:S02]  /*5750*/  UIMAD.WIDE.U32 UR8, UR14, UR35, URZ ;  /* 0x000000230e0872a5 */ /* 0x000fe4000f8e00ff */
[----:B------:R-:W-:Y:S02]  /*5760*/  UP2UR UR16, UPR, URZ, 0x4 ;  /* 0x00000004ff107883 */ /* 0x000fe40008000000 */
[----:B------:R-:W-:Y:S02]  /*5770*/  UISETP.NE.AND UP2, UPT, UR34, 0x1, UPT ;  /* 0x000000012200788c */ /* 0x000fe4000bf45270 */
[----:B------:R-:W-:Y:S02]  /*5780*/  UIMAD.WIDE.U32 UR10, UR15, UR32, URZ ;  /* 0x000000200f0a72a5 */ /* 0x000fe4000f8e00ff */
[----:B------:R-:W-:Y:S02]  /*5790*/  USEL UR4, UR37, UR41, !UP2 ;  /* 0x0000002925047287 */ /* 0x000fe4000d000000 */
[----:B------:R-:W-:Y:S02]  /*57a0*/  UISETP.NE.AND UP0, UPT, UR24, 0x1, UPT ;  /* 0x000000011800788c */ /* 0x000fe4000bf05270 */
[----:B------:R-:W-:Y:S02]  /*57b0*/  UP2UR UR20, UPR, URZ, 0x2 ;  /* 0x00000002ff147883 */ /* 0x000fe40008000000 */
[----:B------:R-:W-:Y:S02]  /*57c0*/  UISETP.NE.AND UP1, UPT, UR39, 0x1, UPT ;  /* 0x000000012700788c */ /* 0x000fe4000bf25270 */
[----:B------:R-:W-:Y:S02]  /*57d0*/  UIMAD.WIDE.U32 UR12, UR4, UR22, URZ ;  /* 0x00000016040c72a5 */ /* 0x000fe4000f8e00ff */
[----:B------:R-:W-:Y:S01]  /*57e0*/  USEL UR7, UR38, UR42, !UP0 ;  /* 0x0000002a26077287 */ /* 0x000fe2000c000000 */
[----:B------:R-:W-:Y:S02]  /*57f0*/  UMOV UR5, UR9 ;  /* 0x0000000900057c82 */ /* 0x000fe40008000000 */
[----:B------:R-:W-:Y:S02]  /*5800*/  USHF.R.U32.HI UR6, URZ, UR51, UR5 ;  /* 0x00000033ff067299 */ /* 0x000fe40008011605 */
[----:B------:R-:W-:Y:S02]  /*5810*/  UIMAD.WIDE.U32 UR18, UR7, UR22, URZ ;  /* 0x00000016071272a5 */ /* 0x000fe4000f8e00ff */
[----:B------:R-:W-:Y:S02]  /*5820*/  USEL UR6, UR14, UR6, !UP2 ;  /* 0x000000060e067287 */ /* 0x000fe4000d000000 */
[----:B------:R-:W-:Y:S01]  /*5830*/  UISETP.NE.AND UP2, UPT, UR16, URZ, UPT ;  /* 0x000000ff1000728c */ /* 0x000fe2000bf45270 */
[----:B------:R-:W-:Y:S01]  /*5840*/  UMOV UR5, UR11 ;  /* 0x0000000b00057c82 */ /* 0x000fe20008000000 */
[----:B------:R-:W-:Y:S02]  /*5850*/  UIMAD.WIDE.U32 UR10, UR6, UR22, URZ ;  /* 0x00000016060a72a5 */ /* 0x000fe4000f8e00ff */
[----:B------:R-:W-:Y:S03]  /*5860*/  USHF.R.U32.HI UR8, URZ, UR33, UR5 ;  /* 0x00000021ff087299 */ /* 0x000fe60008011605 */
[----:B------:R-:W-:Y:S02]  /*5870*/  UMOV UR5, UR13 ;  /* 0x0000000d00057c82 */ /* 0x000fe40008000000 */
[----:B------:R-:W-:Y:S03]  /*5880*/  @UP1 USHF.R.U32.HI UR4, URZ, UR23, UR5 ;  /* 0x00000017ff041299 */ /* 0x000fe60008011605 */
[----:B------:R-:W-:Y:S01]  /*5890*/  UMOV UR5, UR19 ;  /* 0x0000001300057c82 */ /* 0x000fe20008000000 */
[----:B------:R-:W-:Y:S02]  /*58a0*/  UIMAD UR4, UR39, UR4, URZ ;  /* 0x00000004270472a4 */ /* 0x000fe4000f8e02ff */
[----:B------:R-:W-:Y:S02]  /*58b0*/  @UP1 USHF.R.U32.HI UR7, URZ, UR23, UR5 ;  /* 0x00000017ff071299 */ /* 0x000fe40008011605 */
[----:B------:R-:W-:Y:S02]  /*58c0*/  USEL UR5, UR15, UR8, !UP0 ;  /* 0x000000080f057287 */ /* 0x000fe4000c000000 */
[----:B------:R-:W-:Y:S02]  /*58d0*/  UIMAD UR8, UR39, UR7, URZ ;  /* 0x00000007270872a4 */ /* 0x000fe4000f8e02ff */
[----:B------:R-:W-:Y:S03]  /*58e0*/  UISETP.GE.AND UP0, UPT, UR6, UR4, UPT ;  /* 0x000000040600728c */ /* 0x000fe6000bf06270 */
[----:B------:R-:W-:Y:S01]  /*58f0*/  UMOV UR4, UR11 ;  /* 0x0000000b00047c82 */ /* 0x000fe20008000000 */
[----:B------:R-:W-:Y:S02]  /*5900*/  UISETP.GE.OR UP0, UPT, UR5, UR8, UP0 ;  /* 0x000000080500728c */ /* 0x000fe40008706670 */
[----:B------:R-:W-:Y:S02]  /*5910*/  USHF.R.U32.HI UR4, URZ, UR23, UR4 ;  /* 0x00000017ff047299 */ /* 0x000fe40008011604 */
[----:B------:R-:W-:Y:S02]  /*5920*/  UIMAD.WIDE.U32 UR8, UR5, UR22, URZ ;  /* 0x00000016050872a5 */ /* 0x000fe4000f8e00ff */
[----:B------:R-:W-:Y:S04]  /*5930*/  USEL UR10, UR6, UR4, !UP1 ;  /* 0x00000004060a7287 */ /* 0x000fe8000c800000 */
[----:B------:R-:W-:Y:S01]  /*5940*/  UIADD3 UR11, UPT, UPT, -UR10, URZ, URZ ;  /* 0x000000ff0a0b7290 */ /* 0x000fe2000fffe1ff */
[----:B------:R-:W-:Y:S02]  /*5950*/  @!UP0 UMOV UR4, UR9 ;  /* 0x0000000900048c82 */ /* 0x000fe40008000000 */
[----:B------:R-:W-:Y:S02]  /*5960*/  @!UP0 USHF.R.U32.HI UR4, URZ, UR23, UR4 ;  /* 0x00000017ff048299 */ /* 0x000fe40008011604 */
[----:B------:R-:W-:Y:S02]  /*5970*/  UIMAD UR8, UR39, UR11, UR6 ;  /* 0x0000000b270872a4 */ /* 0x000fe4000f8e0206 */
[----:B------:R-:W-:Y:S02]  /*5980*/  @!UP0 USEL UR4, UR5, UR4, !UP1 ;  /* 0x0000000405048287 */ /* 0x000fe4000c800000 */
[----:B------:R-:W-:Y:S02]  /*5990*/  UISETP.NE.AND UP1, UPT, UR20, URZ, UPT ;  /* 0x000000ff1400728c */ /* 0x000fe4000bf25270 */
[----:B------:R-:W-:Y:S02]  /*59a0*/  @!UP0 UIMAD UR8, UR7, UR8, UR4 ;  /* 0x00000008070882a4 */ /* 0x000fe4000f8e0204 */
[----:B------:R-:W-:Y:S02]  /*59b0*/  @!UP0 UIADD3 UR9, UPT, UPT, UR10, -UR4, URZ ;  /* 0x800000040a098290 */ /* 0x000fe4000fffe0ff */
[----:B------:R-:W-:Y:S02]  /*59c0*/  UIADD3 UR4, UPT, UPT, -UR5, URZ, URZ ;  /* 0x000000ff05047290 */ /* 0x000fe4000fffe1ff */
[----:B------:R-:W-:Y:S02]  /*59d0*/  UIADD3 UR7, UPT, UPT, -UR6, URZ, URZ ;  /* 0x000000ff06077290 */ /* 0x000fe4000fffe1ff */
[----:B------:R-:W-:Y:S02]  /*59e0*/  @!UP0 UIMAD UR6, UR9, UR39, UR5 ;  /* 0x00000027090682a4 */ /* 0x000fe4000f8e0205 */
[----:B------:R-:W-:Y:S02]  /*59f0*/  UIMAD UR15, UR24, UR4, UR15 ;  /* 0x00000004180f72a4 */ /* 0x000fe4000f8e020f */
[----:B------:R-:W-:Y:S01]  /*5a00*/  UIMAD UR14, UR34, UR7, UR14 ;  /* 0x00000007220e72a4 */ /* 0x000fe2000f8e020e */
[----:B------:R-:W-:Y:S02]  /*5a10*/  @!UP0 UMOV UR5, UR8 ;  /* 0x0000000800058c82 */ /* 0x000fe40008000000 */
[----:B------:R-:W-:Y:S02]  /*5a20*/  UIMAD UR15, UR5, UR24, UR15 ;  /* 0x00000018050f72a4 */ /* 0x000fe4000f8e020f */
[----:B------:R-:W-:Y:S11]  /*5a30*/  UIMAD UR14, UR6, UR34, UR14 ;  /* 0x00000022060e72a4 */ /* 0x000ff6000f8e020e */
[----:B------:R-:W-:Y:S01]  /*5a40*/  @!UPT UIADD3 URZ, UPT, UPT, URZ, URZ, URZ ;  /* 0x000000fffffff290 */ /* 0x000fe2000fffe0ff */
.L_x_92:
[----:B------:R-:W1:Y:S01]  /*5a50*/  @!UP3 LDCU.128 UR8, c[0x0][0xb10] ;  /* 0x00016200ff08b7ac */ /* 0x000e620008000c00 */
[----:B------:R-:W-:Y:S04]  /*5a60*/  MOV R0, UR26 ;  /* 0x0000001a00007c02 */ /* 0x000fe80008000f00 */
[----:B------:R-:W-:Y:S01]  /*5a70*/  IABS R0, R0 ;  /* 0x0000000000007213 */ /* 0x000fe20000000000 */
[----:B------:R-:W2:Y:S01]  /*5a80*/  @!UP3 LDCU UR5, c[0x0][0xb0c] ;  /* 0x00016180ff05b7ac */ /* 0x000ea20008000800 */
[----:B-1----:R-:W-:Y:S07]  /*5a90*/  UIMAD.WIDE.U32 UR6, UR15, UR8, URZ ;  /* 0x000000080f0672a5 */ /* 0x002fee000f8e00ff */
[----:B------:R-:W-:Y:S01]  /*5aa0*/  @!UP3 UMOV UR4, UR7 ;  /* 0x000000070004bc82 */ /* 0x000fe20008000000 */
[----:B--2---:R-:W-:Y:S02]  /*5ab0*/  @!UP3 UISETP.NE.AND UP0, UPT, UR5, 0x1, UPT ;  /* 0x000000010500b88c */ /* 0x004fe4000bf05270 */
[----:B------:R-:W-:Y:S02]  /*5ac0*/  @!UP3 USHF.R.U32.HI UR4, URZ, UR9, UR4 ;  /* 0x00000009ff04b299 */ /* 0x000fe40008011604 */
[----:B------:R-:W-:Y:S02]  /*5ad0*/  UIMAD.WIDE.U32 UR6, UR14, UR11, URZ ;  /* 0x0000000b0e0672a5 */ /* 0x000fe4000f8e00ff */
[----:B------:R-:W-:Y:S02]  /*5ae0*/  @!UP3 USEL UR8, UR15, UR4, !UP0 ;  /* 0x000000040f08b287 */ /* 0x000fe4000c000000 */
[----:B------:R-:W-:Y:S03]  /*5af0*/  @!UP3 UISETP.NE.AND UP0, UPT, UR10, 0x1, UPT ;  /* 0x000000010a00b88c */ /* 0x000fe6000bf05270 */
[----:B------:R-:W-:Y:S02]  /*5b00*/  @!UP3 UMOV UR6, UR7 ;  /* 0x000000070006bc82 */ /* 0x000fe40008000000 */
[----:B------:R-:W1:Y:S02]  /*5b10*/  @!UP3 LDCU UR4, c[0x0][0xb20] ;  /* 0x00016400ff04b7ac */ /* 0x000e640008000800 */
[----:B-1----:R-:W-:Y:S04]  /*5b20*/  @!UP3 USHF.R.U32.HI UR6, URZ, UR4, UR6 ;  /* 0x00000004ff06b299 */ /* 0x002fe80008011606 */
[----:B------:R-:W-:Y:S04]  /*5b30*/  @!UP3 USEL UR6, UR14, UR6, !UP0 ;  /* 0x000000060e06b287 */ /* 0x000fe8000c000000 */
[----:B------:R-:W-:Y:S02]  /*5b40*/  @!UP3 UIADD3 UR4, UPT, UPT, -UR8, UR6, URZ ;  /* 0x000000060804b290 */ /* 0x000fe4000fffe1ff */
[----:B------:R-:W-:Y:S02]  /*5b50*/  @!UP3 UIADD3 UR6, UPT, UPT, UR8, -UR6, URZ ;  /* 0x800000060806b290 */ /* 0x000fe4000fffe0ff */
[----:B------:R-:W-:Y:S02]  /*5b60*/  @!UP3 UIMAD UR15, UR4, UR5, UR15 ;  /* 0x00000005040fb2a4 */ /* 0x000fe4000f8e020f */
[----:B------:R-:W-:Y:S01]  /*5b70*/  @!UP3 UIMAD UR14, UR6, UR10, UR14 ;  /* 0x0000000a060eb2a4 */ /* 0x000fe2000f8e020e */
[----:B------:R-:W-:Y:S11]  /*5b80*/  BRA.U UP4, `(.L_x_93) ;  /* 0x0000000104107547 */ /* 0x000ff6000b800000 */
[----:B------:R-:W-:Y:S04]  /*5b90*/  MOV R3, UR49 ;  /* 0x0000003100037c02 */ /* 0x000fe80008000f00 */
[----:B------:R-:W-:Y:S04]  /*5ba0*/  SHF.L.U32 R12, R3, 0x1f, RZ ;  /* 0x0000001f030c7819 */ /* 0x000fe800000006ff */
[----:B------:R-:W1:Y:S02]  /*5bb0*/  SYNCS.PHASECHK.TRANS64.TRYWAIT P1, [UR25+0x248], R12 ;  /* 0x0002480cff0075a7 */ /* 0x000e640008021119 */
[----:B-1----:R-:W-:Y:S05]  /*5bc0*/  @!P1 BRA `(.L_x_94) ;  /* 0x0000004800589947 */ /* 0x002fea0003800000 */
.L_x_93:
[----:B------:R-:W-:Y:S01]  /*5bd0*/  UISETP.NE.AND UP4, UPT, UR27, URZ, UPT ;  /* 0x000000ff1b00728c */ /* 0x000fe2000bf85270 */
[----:B------:R-:W-:Y:S01]  /*5be0*/  R2UR UR4, R0 ;  /* 0x00000000000472ca */ /* 0x000fe200000e0000 */
[----:B------:R-:W-:Y:S01]  /*5bf0*/  USHF.L.U32 UR19, UR29, 0x6, URZ ;  /* 0x000000061d137899 */ /* 0x000fe200080006ff */
[----:B------:R-:W-:Y:S05]  /*5c00*/  IMAD.U32 R0, RZ, RZ, UR36 ;  /* 0x00000024ff007e24 */ /* 0x000fea000f8e00ff */
[----:B------:R-:W-:Y:S04]  /*5c10*/  IABS R9, R0 ;  /* 0x0000000000097213 */ /* 0x000fe80000000000 */
[----:B------:R-:W2:Y:S02]  /*5c20*/  I2F.RP R16, R9 ;  /* 0x0000000900107306 */ /* 0x000ea40000209400 */
[----:B------:R-:W-:Y:S07]  /*5c30*/  UIMAD.WIDE.U32 UR6, UR40, UR4, URZ ;  /* 0x00000004280672a5 */ /* 0x000fee000f8e00ff */
[----:B------:R-:W-:Y:S02]  /*5c40*/  UMOV UR20, UR7 ;  /* 0x0000000700147c82 */ /* 0x000fe40008000000 */
[----:B------:R-:W-:Y:S04]  /*5c50*/  UIMAD UR4, UR20, UR46, UR4 ;  /* 0x0000002e140472a4 */ /* 0x000fe8000f8e0204 */
[----:B------:R-:W-:Y:S01]  /*5c60*/  UISETP.GT.U32.AND UP0, UPT, UR28, UR4, UPT ;  /* 0x000000041c00728c */ /* 0x000fe2000bf04070 */
[----:B--2---:R-:W2:Y:S10]  /*5c70*/  MUFU.RCP R0, R16 ;  /* 0x0000001000007308 */ /* 0x004eb40000001000 */
[----:B------:R-:W-:Y:S02]  /*5c80*/  @!UP0 UIADD3 UR4, UPT, UPT, UR4, -UR28, URZ ;  /* 0x8000001c04048290 */ /* 0x000fe4000fffe0ff */
[----:B------:R-:W-:Y:S02]  /*5c90*/  @!UP0 UIADD3 UR20, UPT, UPT, UR20, 0x1, URZ ;  /* 0x0000000114148890 */ /* 0x000fe4000fffe0ff */
[----:B------:R-:W-:Y:S02]  /*5ca0*/  UISETP.GE.U32.AND UP0, UPT, UR4, UR28, UPT ;  /* 0x0000001c0400728c */ /* 0x000fe4000bf06070 */
[----:B------:R-:W-:Y:S01]  /*5cb0*/  ULOP3.LUT UR4, UR26, UR27, URZ, 0x3c, !UPT ;  /* 0x0000001b1a047292 */ /* 0x000fe2000f8e3cff */
[----:B--2---:R-:W-:Y:S04]  /*5cc0*/  VIADD R11, R0, 0xffffffe ;  /* 0x0ffffffe000b7836 */ /* 0x004fe80000000000 */
[----:B------:R-:W1:Y:S04]  /*5cd0*/  F2I.FTZ.U32.TRUNC.NTZ R13, R11 ;  /* 0x0000000b000d7305 */ /* 0x000e68000021f000 */
[----:B------:R-:W-:Y:S02]  /*5ce0*/  @UP0 UIADD3 UR20, UPT, UPT, UR20, 0x1, URZ ;  /* 0x0000000114140890 */ /* 0x000fe4000fffe0ff */
[----:B------:R-:W-:Y:S01]  /*5cf0*/  UISETP.GE.AND UP0, UPT, UR4, URZ, UPT ;  /* 0x000000ff0400728c */ /* 0x000fe2000bf06270 */
[--C-:B-1----:R-:W-:Y:S10]  /*5d00*/  IMAD.MOV R12, RZ, RZ, -R13.reuse ;  /* 0x000000ffff0c7224 */ /* 0x102ff400078e0a0d */
[----:B------:R-:W-:Y:S02]  /*5d10*/  @!UP0 UIADD3 UR20, UPT, UPT, -UR20, URZ, URZ ;  /* 0x000000ff14148290 */ /* 0x000fe4000fffe1ff */
[----:B------:R-:W-:Y:S01]  /*5d20*/  @!UP4 ULOP3.LUT UR20, URZ, UR27, URZ, 0x33, !UPT ;  /* 0x0000001bff14c292 */ /* 0x000fe2000f8e33ff */
[----:B------:R-:W-:Y:S01]  /*5d30*/  IMAD R3, R12, R9, RZ ;  /* 0x000000090c037224 */ /* 0x000fe200078e02ff */
[----:B------:R-:W-:Y:S01]  /*5d40*/  UISETP.NE.AND UP4, UPT, UR36, URZ, UPT ;  /* 0x000000ff2400728c */ /* 0x000fe2000bf85270 */
[----:B------:R-:W-:Y:S01]  /*5d50*/  IMAD.MOV.U32 R12, RZ, RZ, RZ ;  /* 0x000000ffff0c7224 */ /* 0x000fe200078e00ff */
[----:B------:R-:W-:Y:S02]  /*5d60*/  ULOP3.LUT UR4, UR20, UR36, URZ, 0x3c, !UPT ;  /* 0x0000002414047292 */ /* 0x000fe4000f8e3cff */
[----:B------:R-:W-:Y:S01]  /*5d70*/  MOV R0, UR20 ;  /* 0x0000001400007c02 */ /* 0x000fe20008000f00 */
[----:B------:R-:W-:Y:S01]  /*5d80*/  IMAD.HI.U32 R13, R13, R3, R12 ;  /* 0x000000030d0d7227 */ /* 0x000fe200078e000c */
[----:B------:R-:W-:Y:S02]  /*5d90*/  UISETP.GE.AND UP0, UPT, UR4, URZ, UPT ;  /* 0x000000ff0400728c */ /* 0x000fe4000bf06270 */
[----:B------:R-:W-:Y:S01]  /*5da0*/  IABS R0, R0 ;  /* 0x0000000000007213 */ /* 0x000fe20000000000 */
[----:B------:R-:W-:Y:S04]  /*5db0*/  UIADD3 UR4, UPT, UPT, -UR20, URZ, URZ ;  /* 0x000000ff14047290 */ /* 0x000fe8000fffe1ff */
[----:B------:R-:W-:Y:S01]  /*5dc0*/  IMAD.HI.U32 R13, R13, R0, RZ ;  /* 0x000000000d0d7227 */ /* 0x000fe200078e00ff */
[----:B------:R-:W-:Y:S03]  /*5dd0*/  UIMAD UR4, UR27, UR4, UR26 ;  /* 0x000000041b0472a4 */ /* 0x000fe6000f8e021a */
[----:B------:R-:W-:Y:S01]  /*5de0*/  IMAD.MOV R3, RZ, RZ, -R13 ;  /* 0x000000ffff037224 */ /* 0x000fe200078e0a0d */
[----:B------:R-:W-:Y:S03]  /*5df0*/  USHF.L.U32 UR18, UR4, 0x7, URZ ;  /* 0x0000000704127899 */ /* 0x000fe600080006ff */
[C---:B------:R-:W-:Y:S05]  /*5e00*/  IMAD R0, R9.reuse, R3, R0 ;  /* 0x0000000309007224 */ /* 0x040fea00078e0200 */
[----:B------:R-:W-:Y:S11]  /*5e10*/  ISETP.GT.U32.AND P1, PT, R9, R0, PT ;  /* 0x000000000900720c */ /* 0x000ff60003f24070 */
[----:B------:R-:W-:Y:S02]  /*5e20*/  @!UPT UIADD3 URZ, UPT, UPT, URZ, URZ, URZ ;  /* 0x000000fffffff290 */ /* 0x000fe4000fffe0ff */
[-C--:B------:R-:W-:Y:S01]  /*5e30*/  @!P1 IADD3 R0, PT, PT, R0, -R9.reuse, RZ ;  /* 0x8000000900009210 */ /* 0x080fe20007ffe0ff */
[----:B------:R-:W-:Y:S01]  /*5e40*/  @!P1 VIADD R13, R13, 0x1 ;  /* 0x000000010d0d9836 */ /* 0x000fe20000000000 */
[----:B------:R-:W-:Y:S02]  /*5e50*/  ISETP.NE.U32.AND P1, PT, RZ, UR30, PT ;  /* 0x0000001eff007c0c */ /* 0x000fe4000bf25070 */
[----:B------:R-:W-:Y:S02]  /*5e60*/  ISETP.GE.U32.AND P2, PT, R0, R9, PT ;  /* 0x000000090000720c */ /* 0x000fe40003f46070 */
[----:B------:R-:W-:Y:S02]  /*5e70*/  ISETP.NE.AND.EX P1, PT, RZ, UR31, PT, P1 ;  /* 0x0000001fff007c0c */ /* 0x000fe4000bf25310 */
[----:B------:R-:W-:Y:S09]  /*5e80*/  SHF.L.U32 R9, R10, 0x1f, RZ ;  /* 0x0000001f0a097819 */ /* 0x000ff200000006ff */
[----:B------:R-:W-:Y:S04]  /*5e90*/  @P2 IADD3 R13, PT, PT, R13, 0x1, RZ ;  /* 0x000000010d0d2810 */ /* 0x000fe80007ffe0ff */
[----:B------:R-:W-:Y:S11]  /*5ea0*/  R2UR UR21, R13 ;  /* 0x000000000d1572ca */ /* 0x000ff600000e0000 */
[----:B------:R-:W-:Y:S02]  /*5eb0*/  @!UPT UIADD3 URZ, UPT, UPT, URZ, URZ, URZ ;  /* 0x000000fffffff290 */ /* 0x000fe4000fffe0ff */
[----:B------:R-:W-:Y:S02]  /*5ec0*/  @!UP0 UIADD3 UR21, UPT, UPT, -UR21, URZ, URZ ;  /* 0x000000ff15158290 */ /* 0x000fe4000fffe1ff */
[----:B------:R-:W-:Y:S04]  /*5ed0*/  @!UP4 ULOP3.LUT UR21, URZ, UR36, URZ, 0x33, !UPT ;  /* 0x00000024ff15c292 */ /* 0x000fe8000f8e33ff */
[----:B------:R-:W-:Y:S04]  /*5ee0*/  UIADD3 UR5, UPT, UPT, -UR21, URZ, URZ ;  /* 0x000000ff15057290 */ /* 0x000fe8000fffe1ff */
[----:B------:R-:W-:Y:S01]  /*5ef0*/  UIMAD UR20, UR36, UR5, UR20 ;  /* 0x00000005241472a4 */ /* 0x000fe2000f8e0214 */
[----:B------:R-:W-:Y:S11]  /*5f00*/  BRA.U !UP6, `(.L_x_95) ;  /* 0x000000010e387547 */ /* 0x000ff6000b800000 */
[----:B------:R-:W-:Y:S01]  /*5f10*/  UPLOP3.LUT UP1, UPT, UPT, UPT, UP5, 0x80, 0x8 ;  /* 0x000000000008789c */ /* 0x000fe20003f2f050 */
[----:B------:R-:W-:Y:S01]  /*5f20*/  HFMA2 R0, -RZ, RZ, 0, 5.9604644775390625e-08 ;  /* 0x00000001ff007431 */ /* 0x000fe200000001ff */
[----:B------:R-:W1:Y:S01]  /*5f30*/  LDCU.64 UR8, c[0x0][0x358] ;  /* 0x00006b00ff0877ac */ /* 0x000e620008000a00 */
[----:B------:R-:W-:Y:S03]  /*5f40*/  IMAD.MOV.U32 R94, RZ, RZ, 0x1 ;  /* 0x00000001ff5e7424 */ /* 0x000fe600078e00ff */
[----:B------:R-:W-:Y:S05]  /*5f50*/  PLOP3.LUT P2, PT, PT, PT, UP1, 0x80, 0x8 ;  /* 0x000000000008781c */ /* 0x000fea0003f4f018 */
[----:B------:R-:W2:Y:S01]  /*5f60*/  @UP1 LDCU.64 UR4, c[0x0][0x888] ;  /* 0x00011100ff0417ac */ /* 0x000ea20008000a00 */
[----:B------:R-:W-:Y:S07]  /*5f70*/  @UP1 UIMAD UR6, UR50, UR30, URZ ;  /* 0x0000001e320612a4 */ /* 0x000fee000f8e02ff */
[----:B------:R-:W-:Y:S01]  /*5f80*/  @!P2 PRMT R94, R0, 0x7610, R94 ;  /* 0x00007610005ea816 */ /* 0x000fe2000000005e */
[----:B--2---:R-:W-:Y:S06]  /*5f90*/  @UP1 UIMAD.WIDE UR4, UR6, 0x4, UR4 ;  /* 0x00000004060418a5 */ /* 0x004fec000f8e0204 */
[----:B------:R-:W-:Y:S01]  /*5fa0*/  IMAD.U32 R12, RZ, RZ, UR4 ;  /* 0x00000004ff0c7e24 */ /* 0x000fe2000f8e00ff */
[----:B------:R-:W-:Y:S04]  /*5fb0*/  MOV R13, UR5 ;  /* 0x00000005000d7c02 */ /* 0x000fe80008000f00 */
[----:B------:R-:W2:Y:S01]  /*5fc0*/  @!UP1 LDCU UR4, c[0x0][0x880] ;  /* 0x00011000ff0497ac */ /* 0x000ea20008000800 */
[----:B-1---5:R1:W5:Y:S02]  /*5fd0*/  @P2 LDG.E R41, desc[UR8][R12.64] ;  /* 0x000000080c292981 */ /* 0x022364000c1e1900 */
[----:B-12---:R-:W-:Y:S07]  /*5fe0*/  @!P2 IMAD.U32 R41, RZ, RZ, UR4 ;  /* 0x00000004ff29ae24 */ /* 0x006fee000f8e00ff */
.L_x_95:
[----:B-----5:R-:W-:Y:S01]  /*5ff0*/  @!P1 FSETP.EQ.AND P3, PT, R41, RZ, PT ;  /* 0x000000ff2900920b */ /* 0x020fe20003f62000 */
[----:B------:R-:W-:Y:S01]  /*6000*/  @!UPT UIADD3 URZ, UPT, UPT, URZ, URZ, URZ ;  /* 0x000000fffffff290 */ /* 0x000fe2000fffe0ff */
[----:B------:R-:W-:Y:S11]  /*6010*/  @!P1 BRA `(.L_x_96) ;  /* 0x0000000000149947 */ /* 0x000ff60003800000 */
[----:B------:R-:W-:Y:S02]  /*6020*/  LOP3.LUT P1, RZ, R94, 0xff, RZ, 0xc0, !PT ;  /* 0x000000ff5eff7812 */ /* 0x000fe4000782c0ff */
[----:B------:R-:W-:Y:S04]  /*6030*/  PLOP3.LUT P3, PT, PT, PT, UP1, 0x80, 0x8 ;  /* 0x000000000008781c */ /* 0x000fe80003f6f018 */
[----:B------:R-:W-:Y:S07]  /*6040*/  PLOP3.LUT P3, PT, P3, PT, PT, 0x8, 0x80 ;  /* 0x000000000080781c */ /* 0x000fee0001f6e170 */
[----:B------:R-:W-:Y:S11]  /*6050*/  @P1 FSETP.EQ.AND P3, PT, R41, RZ, PT ;  /* 0x000000ff2900120b */ /* 0x000ff60003f62000 */
[----:B------:R-:W-:Y:S02]  /*6060*/  @!UPT UIADD3 URZ, UPT, UPT, URZ, URZ, URZ ;  /* 0x000000fffffff290 */ /* 0x000fe4000fffe0ff */
.L_x_96:
[----:B------:R-:W1:Y:S01]  /*6070*/  SYNCS.PHASECHK.TRANS64.TRYWAIT P1, [UR25+0x230], R9 ;  /* 0x00023009ff0075a7 */ /* 0x000e620008021119 */
[----:B------:R-:W-:Y:S04]  /*6080*/  ELECT P2, URZ, PT ;  /* 0x0000000000ff782f */ /* 0x000fe80003840000 */
[----:B------:R-:W-:Y:S01]  /*6090*/  PLOP3.LUT P2, PT, P3, P2, PT, 0xf2, 0x2f ;  /* 0x00000000002f781c */ /* 0x000fe20001f45e72 */
[----:B------:R-:W-:Y:S01]  /*60a0*/  @!UPT UIADD3 URZ, UPT, UPT, URZ, URZ, URZ ;  /* 0x000000fffffff290 */ /* 0x000fe2000fffe0ff */
[----:B-1----:R-:W-:Y:S11]  /*60b0*/  @!P1 BRA `(.L_x_97) ;  /* 0x0000004400349947 */ /* 0x002ff60003800000 */
.L_x_216:
[----:B------:R-:W-:Y:S01]  /*60c0*/  @!P2 IADD3 R3, P1, PT, R14, 0x580, RZ ;  /* 0x000005800e03a810 */ /* 0x000fe20007f3e0ff */
[----:B------:R-:W-:Y:S01]  /*60d0*/  VOTEU.ALL UP0, P2 ;  /* 0x0000000000ff7886 */ /* 0x000fe20001000000 */
[----:B------:R-:W-:Y:S01]  /*60e0*/  UMOV UR6, 0x0 ;  /* 0x0000000000067882 */ /* 0x000fe20000000000 */
[----:B------:R-:W-:Y:S01]  /*60f0*/  UMOV UR7, 0x10000000 ;  /* 0x1000000000077882 */ /* 0x000fe20000000000 */
[----:B------:R-:W-:Y:S01]  /*6100*/  @!P2 R2UR UR5, R3 ;  /* 0x000000000305a2ca */ /* 0x000fe200000e0000 */
[----:B-1----:R-:W-:Y:S01]  /*6110*/  @!P2 IMAD.X R0, RZ, RZ, R15, P1 ;  /* 0x000000ffff00a224 */ /* 0x002fe200008e060f */
[----:B------:R-:W-:Y:S01]  /*6120*/  @!UP0 UIADD3 UR16, UPT, UPT, UR25, 0x400, URZ ;  /* 0x0000040019108890 */ /* 0x000fe2000fffe0ff */
[----:B------:R-:W-:Y:S01]  /*6130*/  @P0 SHF.R.U32.HI R4, RZ, 0x10, R5 ;  /* 0x00000010ff040819 */ /* 0x000fe20000011605 */
[----:B------:R-:W-:Y:S02]  /*6140*/  VOTEU.ALL UP0, P2 ;  /* 0x0000000000ff7886 */ /* 0x000fe40001000000 */
[----:B------:R-:W-:Y:S01]  /*6150*/  @!P2 R2UR UR4, R0 ;  /* 0x000000000004a2ca */ /* 0x000fe200000e0000 */
[----:B------:R-:W-:Y:S01]  /*6160*/  @!P2 IMAD.MOV.U32 R0, RZ, RZ, 0x1000 ;  /* 0x00001000ff00a424 */ /* 0x000fe200078e00ff */
[----:B------:R-:W-:Y:S05]  /*6170*/  @P0 R2UR UR50, R4 ;  /* 0x00000000043202ca */ /* 0x000fea00000e0000 */
[----:B------:R-:W-:Y:S06]  /*6180*/  IMAD.U32 R12, RZ, RZ, UR5 ;  /* 0x00000005ff0c7e24 */ /* 0x000fec000f8e00ff */
[----:B------:R-:W-:Y:S01]  /*6190*/  IMAD.U32 R13, RZ, RZ, UR4 ;  /* 0x00000004ff0d7e24 */ /* 0x000fe2000f8e00ff */
[----:B------:R-:W-:Y:S04]  /*61a0*/  @!P2 R2UR UR4, R12 ;  /* 0x000000000c04a2ca */ /* 0x000fe800000e0000 */
[----:B------:R-:W-:Y:S11]  /*61b0*/  @!P2 R2UR UR5, R13 ;  /* 0x000000000d05a2ca */ /* 0x000ff600000e0000 */
[----:B------:R-:W-:Y:S02]  /*61c0*/  @!UPT UIADD3 URZ, UPT, UPT, URZ, URZ, URZ ;  /* 0x000000fffffff290 */ /* 0x000fe4000fffe0ff */
[----:B------:R1:W-:Y:S01]  /*61d0*/  @!UP0 UTMALDG.4D [UR16], [UR4], desc[UR6] ;  /* 0x00000610040085b4 */ /* 0x0003e20008019000 */
[----:B------:R1:W-:Y:S01]  /*61e0*/  @!P2 SYNCS.ARRIVE.TRANS64.RED.A0TR RZ, [UR25+0x220], R0 ;  /* 0x00022000ffffa9a7 */ /* 0x0003e20008300419 */
[----:B------:R-:W-:Y:S01]  /*61f0*/  SYNCS.ARRIVE.TRANS64.RED.A1T0 RZ, [UR48], RZ ;  /* 0x000000ffffff79a7 */ /* 0x000fe20008100430 */
[----:B------:R-:W2:Y:S02]  /*6200*/  SYNCS.PHASECHK.TRANS64.TRYWAIT P1, [UR25+0x238], R9 ;  /* 0x00023809ff0075a7 */ /* 0x000ea40008021119 */
[----:B-12---:R-:W-:Y:S05]  /*6210*/  @!P1 BRA `(.L_x_98) ;  /* 0x0000004000f49947 */ /* 0x006fea0003800000 */
.L_x_218:
[----:B------:R-:W-:Y:S01]  /*6220*/  @!P2 IADD3 R3, P0, PT, R14, 0x580, RZ ;  /* 0x000005800e03a810 */ /* 0x000fe20007f1e0ff */
[----:B------:R-:W-:Y:S01]  /*6230*/  VOTEU.ALL UP0, P2 ;  /* 0x0000000000ff7886 */ /* 0x000fe20001000000 */
[----:B------:R-:W-:Y:S01]  /*6240*/  UMOV UR6, 0x0 ;  /* 0x0000000000067882 */ /* 0x000fe20000000000 */
[----:B------:R-:W-:Y:S01]  /*6250*/  UMOV UR7, 0x10000000 ;  /* 0x1000000000077882 */ /* 0x000fe20000000000 */
[----:B------:R-:W-:Y:S01]  /*6260*/  @!P2 R2UR UR5, R3 ;  /* 0x000000000305a2ca */ /* 0x000fe200000e0000 */
[----:B-1----:R-:W-:Y:S01]  /*6270*/  @!P2 IMAD.X R0, RZ, RZ, R15, P0 ;  /* 0x000000ffff00a224 */ /* 0x002fe200000e060f */
[----:B------:R-:W-:Y:S01]  /*6280*/  @!UP0 UIADD3 UR10, UPT, UPT, UR18, 0x40, URZ ;  /* 0x00000040120a8890 */ /* 0x000fe2000fffe0ff */
[----:B------:R-:W-:Y:S01]  /*6290*/  LOP3.LUT R10, R10, 0x1, RZ, 0x3c, !PT ;  /* 0x000000010a0a7812 */ /* 0x000fe200078e3cff */
[----:B------:R-:W-:Y:S01]  /*62a0*/  @!UP0 UIADD3 UR8, UPT, UPT, UR25, 0x1400, URZ ;  /* 0x0000140019088890 */ /* 0x000fe2000fffe0ff */
[----:B------:R-:W-:Y:S01]  /*62b0*/  LOP3.LUT R8, R8, 0x1, RZ, 0x3c, !PT ;  /* 0x0000000108087812 */ /* 0x000fe200078e3cff */
[----:B------:R-:W-:Y:S01]  /*62c0*/  @!UP0 UIADD3 UR9, UPT, UPT, UR25, 0x228, URZ ;  /* 0x0000022819098890 */ /* 0x000fe2000fffe0ff */
[----:B------:R-:W-:Y:S01]  /*62d0*/  @!P2 R2UR UR4, R0 ;  /* 0x000000000004a2ca */ /* 0x000fe200000e0000 */
[----:B------:R-:W-:Y:S01]  /*62e0*/  VOTEU.ALL UP0, P2 ;  /* 0x0000000000ff7886 */ /* 0x000fe20001000000 */
[----:B------:R-:W-:Y:S01]  /*62f0*/  UMOV UR11, UR19 ;  /* 0x00000013000b7c82 */ /* 0x000fe20008000000 */
[----:B------:R-:W-:Y:S01]  /*6300*/  UMOV UR12, UR20 ;  /* 0x00000014000c7c82 */ /* 0x000fe20008000000 */
[----:B------:R-:W-:Y:S01]  /*6310*/  UMOV UR13, UR21 ;  /* 0x00000015000d7c82 */ /* 0x000fe20008000000 */
[----:B------:R-:W-:Y:S01]  /*6320*/  UIADD3 UR26, UPT, UPT, UR14, UR44, URZ ;  /* 0x0000002c0e1a7290 */ /* 0x000fe2000fffe0ff */
[----:B------:R-:W-:Y:S01]  /*6330*/  IMAD.U32 R4, RZ, RZ, UR5 ;  /* 0x00000005ff047e24 */ /* 0x000fe2000f8e00ff */
[----:B------:R-:W-:Y:S02]  /*6340*/  UIADD3 UR29, UPT, UPT, UR15, UR43, URZ ;  /* 0x0000002b0f1d7290 */ /* 0x000fe4000fffe0ff */
[----:B------:R-:W-:Y:S04]  /*6350*/  UPLOP3.LUT UP4, UPT, UPT, UPT, UPT, 0x80, 0x8 ;  /* 0x000000000008789c */ /* 0x000fe80003f8f070 */
[----:B------:R-:W-:Y:S01]  /*6360*/  IMAD.U32 R5, RZ, RZ, UR4 ;  /* 0x00000004ff057e24 */ /* 0x000fe2000f8e00ff */
[----:B------:R-:W-:Y:S04]  /*6370*/  @!P2 R2UR UR4, R4 ;  /* 0x000000000404a2ca */ /* 0x000fe800000e0000 */
[----:B------:R-:W-:Y:S11]  /*6380*/  @!P2 R2UR UR5, R5 ;  /* 0x000000000505a2ca */ /* 0x000ff600000e0000 */
[----:B------:R-:W-:Y:S02]  /*6390*/  @!UPT UIADD3 URZ, UPT, UPT, URZ, URZ, URZ ;  /* 0x000000fffffff290 */ /* 0x000fe4000fffe0ff */
[----:B------:R1:W-:Y:S01]  /*63a0*/  @!UP0 UTMALDG.4D [UR8], [UR4], desc[UR6] ;  /* 0x00000608040085b4 */ /* 0x0003e20008019000 */
[----:B------:R1:W-:Y:S01]  /*63b0*/  @!P2 SYNCS.ARRIVE.TRANS64.RED.A0TR RZ, [UR25+0x228], R2 ;  /* 0x00022802ffffa9a7 */ /* 0x0003e20008300419 */
[----:B------:R-:W-:Y:S01]  /*63c0*/  SYNCS.ARRIVE.TRANS64.RED.A1T0 RZ, [UR47], RZ ;  /* 0x000000ffffff79a7 */ /* 0x000fe2000810042f */
[----:B------:R-:W-:Y:S05]  /*63d0*/  BRA.U UP2, `(.L_x_99) ;  /* 0xfffffff1027c7547 */ /* 0x000fea000b83ffff */
[----:B------:R-:W-:-:S04]  /*63e0*/  SHF.L.U32 R3, R10, 0x1f, RZ ;  /* 0x0000001f0a037819 */ /* 0x000fc800000006ff */
[----:B------:R-:W2:Y:S02]  /*63f0*/  SYNCS.PHASECHK.TRANS64.TRYWAIT P0, [UR25+0x230], R3 ;  /* 0x00023003ff0075a7 */ /* 0x000ea40008001119 */
[----:B--2---:R-:W-:Y:S05]  /*6400*/  @!P0 BRA `(.L_x_100) ;  /* 0x0000004000908947 */ /* 0x004fea0003800000 */
.L_x_220:
[----:B--2---:R-:W-:-:S07]  /*6410*/  MOV R0, UR25 ;  /* 0x0000001900007c02 */ /* 0x004fce0008000f00 */
.L_x_101:
[----:B--2---:R-:W-:-:S04]  /*6420*/  SHF.L.U32 R3, R10, 0x1f, RZ ;  /* 0x0000001f0a037819 */ /* 0x004fc800000006ff */
[----:B------:R2:W3:Y:S03]  /*6430*/  SYNCS.PHASECHK.TRANS64.TRYWAIT P0, [R0+URZ+0x238], R3 ;  /* 0x00023803000075a7 */ /* 0x0004e600080011ff */
[----:B---3--:R-:W-:Y:S05]  /*6440*/  @!P0 NANOSLEEP.SYNCS 0x989680 ;  /* 0x009896800000895d */ /* 0x008fea0003900000 */
[----:B------:R-:W3:Y:S02]  /*6450*/  @!P0 SYNCS.PHASECHK.TRANS64 P0, [R0+URZ+0x238], R3 ;  /* 0x00023803000085a7 */ /* 0x000ee400080010ff */
[----:B-1-3--:R-:W-:Y:S05]  /*6460*/  @P0 EXIT ;  /* 0x000000000000094d */ /* 0x00afea0003800000 */
[----:B------:R-:W-:Y:S05]  /*6470*/  BRA `(.L_x_101) ;  /* 0xfffffffc00e87947 */ /* 0x000fea000383ffff */
.L_x_90:
[----:B------:R-:W-:-:S06]  /*6480*/  UISETP.GE.AND UP0, UPT, UR18, 0x4, UPT ;  /* 0x000000041200788c */ /* 0x000fcc000bf06270 */
[----:B------:R-:W-:-:S13]  /*6490*/  PLOP3.LUT P0, PT, PT, PT, UP0, 0x80, 0x8 ;  /* 0x000000000008781c */ /* 0x000fda0003f0f008 */
[----:B-1----:R-:W-:Y:S05]  /*64a0*/  @!P0 EXIT ;  /* 0x000000000000894d */ /* 0x002fea0003800000 */
[----:B------:R-:W1:Y:S08]  /*64b0*/  S2UR UR4, SR_CgaCtaId ;  /* 0x00000000000479c3 */ /* 0x000e700000008800 */
[----:B------:R-:W-:Y:S01]  /*64c0*/  BAR.SYNC.DEFER_BLOCKING 0x6, 0xa0 ;  /* 0x0182800000007b1d */ /* 0x000fe20000010000 */
[C---:B------:R-:W-:Y:S01]  /*64d0*/  IMAD.SHL.U32 R6, R92.reuse, 0x40, RZ ;  /* 0x000000405c067824 */ /* 0x040fe200078e00ff */
[----:B------:R-:W-:Y:S01]  /*64e0*/  USHF.R.S32.HI UR51, URZ, 0x1f, UR5 ;  /* 0x0000001fff337899 */ /* 0x000fe20008011405 */
[C---:B------:R-:W-:Y:S01]  /*64f0*/  IMAD.SHL.U32 R91, R92.reuse, 0x20, RZ ;  /* 0x000000205c5b7824 */ /* 0x040fe200078e00ff */
[C---:B------:R-:W-:Y:S01]  /*6500*/  LOP3.LUT R93, R92.reuse, 0x60, RZ, 0xc0, !PT ;  /* 0x000000605c5d7812 */ /* 0x040fe200078ec0ff */
[----:B------:R-:W-:Y:S01]  /*6510*/  IMAD.SHL.U32 R5, R92, 0x2, RZ ;  /* 0x000000025c057824 */ /* 0x000fe200078e00ff */
[----:B------:R-:W-:-:S02]  /*6520*/  UMOV UR48, 0x400 ;  /* 0x0000040000307882 */ /* 0x000fc40000000000 */
[----:B------:R-:W2:Y:S01]  /*6530*/  LDC.64 R84, c[0x0][0x8b0] ;  /* 0x00022c00ff547b82 */ /* 0x000ea20000000a00 */
[----:B------:R-:W-:Y:S01]  /*6540*/  LOP3.LUT R4, R6, 0x180, RZ, 0xc0, !PT ;  /* 0x0000018006047812 */ /* 0x000fe200078ec0ff */
[----:B------:R-:W-:Y:S01]  /*6550*/  ULEA.HI UR51, UR51, UR5, URZ, 0x7 ;  /* 0x0000000533337291 */ /* 0x000fe2000f8f38ff */
[----:B------:R-:W-:Y:S01]  /*6560*/  LOP3.LUT R91, R91, 0xc00, RZ, 0xc0, !PT ;  /* 0x00000c005b5b7812 */ /* 0x000fe200078ec0ff */
[----:B------:R-:W-:Y:S01]  /*6570*/  IMAD.U32 R37, R92, 0x10000, RZ ;  /* 0x000100005c257824 */ /* 0x000fe200078e00ff */
[----:B------:R-:W-:Y:S01]  /*6580*/  LOP3.LUT R5, R4, 0x20, R5, 0xf8, !PT ;  /* 0x0000002004057812 */ /* 0x000fe200078ef805 */
[C---:B------:R-:W-:Y:S01]  /*6590*/  IMAD.SHL.U32 R4, R92.reuse, 0x8, RZ ;  /* 0x000000085c047824 */ /* 0x040fe200078e00ff */
[----:B------:R-:W-:Y:S01]  /*65a0*/  LOP3.LUT R91, R91, 0x40, R6, 0xf8, !PT ;  /* 0x000000405b5b7812 */ /* 0x000fe200078ef806 */
[----:B------:R-:W3:Y:S01]  /*65b0*/  LDC.64 R74, c[0x0][0x8a8] ;  /* 0x00022a00ff4a7b82 */ /* 0x000ee20000000a00 */
[----:B------:R-:W-:Y:S01]  /*65c0*/  LOP3.LUT R92, R92, 0x2, RZ, 0xc0, !PT ;  /* 0x000000025c5c7812 */ /* 0x000fe200078ec0ff */
[----:B------:R-:W-:Y:S01]  /*65d0*/  IMAD.MOV.U32 R36, RZ, RZ, RZ ;  /* 0x000000ffff247224 */ /* 0x000fe200078e00ff */
[----:B------:R-:W-:Y:S01]  /*65e0*/  LOP3.LUT R4, R5, 0x30, R4, 0x78, !PT ;  /* 0x0000003005047812 */ /* 0x000fe200078e7804 */
[----:B------:R-:W-:Y:S01]  /*65f0*/  IMAD.MOV.U32 R90, RZ, RZ, RZ ;  /* 0x000000ffff5a7224 */ /* 0x000fe200078e00ff */
[----:B------:R-:W-:-:S02]  /*6600*/  LOP3.LUT R91, R91, 0x200, R6, 0xf8, !PT ;  /* 0x000002005b5b7812 */ /* 0x000fc400078ef806 */
[----:B------:R-:W-:Y:S01]  /*6610*/  CS2R R88, SRZ ;  /* 0x0000000000587805 */ /* 0x000fe2000001ff00 */
[----:B------:R-:W-:Y:S01]  /*6620*/  IMAD.MOV.U32 R87, RZ, RZ, RZ ;  /* 0x000000ffff577224 */ /* 0x000fe200078e00ff */
[----:B-1----:R-:W-:Y:S01]  /*6630*/  ULEA UR48, UR4, UR48, 0x18 ;  /* 0x0000003004307291 */ /* 0x002fe2000f8ec0ff */
[----:B------:R-:W-:Y:S01]  /*6640*/  LOP3.LUT R91, R91, R4, RZ, 0xfc, !PT ;  /* 0x000000045b5b7212 */ /* 0x000fe200078efcff */
[----:B------:R-:W-:Y:S01]  /*6650*/  IMAD.MOV R98, RZ, RZ, -R92 ;  /* 0x000000ffff627224 */ /* 0x000fe200078e0a5c */
[----:B------:R-:W-:Y:S01]  /*6660*/  LOP3.LUT R37, R37, 0x600000, RZ, 0xc0, !PT ;  /* 0x0060000025257812 */ /* 0x000fe200078ec0ff */
[----:B------:R-:W-:Y:S02]  /*6670*/  UIADD3 UR4, UPT, UPT, UR48, 0x2400, URZ ;  /* 0x0000240030047890 */ /* 0x000fe4000fffe0ff */
[----:B------:R-:W-:Y:S01]  /*6680*/  UIADD3 UR5, UPT, UPT, UR48, 0x400, URZ ;  /* 0x0000040030057890 */ /* 0x000fe2000fffe0ff */
[----:B------:R-:W1:Y:S02]  /*6690*/  LDCU UR60, c[0x0][0x370] ;  /* 0x00006e00ff3c77ac */ /* 0x000e640008000800 */
[----:B------:R-:W4:Y:S01]  /*66a0*/  LDS R2, [UR48+0x2a0] ;  /* 0x0002a030ff027984 */ /* 0x000f220008000800 */
[----:B------:R-:W-:-:S02]  /*66b0*/  IMAD.U32 R99, RZ, RZ, UR4 ;  /* 0x00000004ff637e24 */ /* 0x000fc4000f8e00ff */
[----:B------:R-:W-:Y:S01]  /*66c0*/  IMAD.U32 R96, RZ, RZ, UR5 ;  /* 0x00000005ff607e24 */ /* 0x000fe2000f8e00ff */
[----:B------:R-:W1:Y:S01]  /*66d0*/  LDCU UR45, c[0x0][0xb0c] ;  /* 0x00016180ff2d77ac */ /* 0x000e620008000800 */
[----:B------:R-:W1:Y:S01]  /*66e0*/  LDCU UR38, c[0x0][0xb30] ;  /* 0x00016600ff2677ac */ /* 0x000e620008000800 */
[----:B------:R-:W1:Y:S01]  /*66f0*/  LDCU.64 UR54, c[0x0][0x888] ;  /* 0x00011100ff3677ac */ /* 0x000e620008000a00 */
[----:B------:R-:W1:Y:S01]  /*6700*/  LDCU.64 UR46, c[0x0][0xb28] ;  /* 0x00016500ff2e77ac */ /* 0x000e620008000a00 */
[----:B------:R-:W1:Y:S01]  /*6710*/  LDCU.64 UR62, c[0x0][0x890] ;  /* 0x00011200ff3e77ac */ /* 0x000e620008000a00 */
[----:B------:R-:W1:Y:S01]  /*6720*/  LDCU.128 UR56, c[0x0][0xb10] ;  /* 0x00016200ff3877ac */ /* 0x000e620008000c00 */
[----:B------:R-:W1:Y:S01]  /*6730*/  LDCU UR53, c[0x0][0x374] ;  /* 0x00006e80ff3577ac */ /* 0x000e620008000800 */
[----:B------:R-:W-:Y:S01]  /*6740*/  USHF.R.S32.HI UR51, URZ, 0x7, UR51 ;  /* 0x00000007ff337899 */ /* 0x000fe20008011433 */
[C---:B----4-:R-:W-:Y:S01]  /*6750*/  VIADD R3, R2.reuse, 0x80 ;  /* 0x0000008002037836 */ /* 0x050fe20000000000 */
[----:B------:R-:W-:-:S04]  /*6760*/  LOP3.LUT R2, R2, 0xffff, RZ, 0xc0, !PT ;  /* 0x0000ffff02027812 */ /* 0x000fc800078ec0ff */
[----:B------:R-:W-:-:S05]  /*6770*/  LOP3.LUT R3, R3, 0xffff, RZ, 0xc0, !PT ;  /* 0x0000ffff03037812 */ /* 0x000fca00078ec0ff */
[----:B-123--:R4:W-:Y:S02]  /*6780*/  STL.64 [R1], R2 ;  /* 0x0000000201007387 */ /* 0x00e9e40000100a00 */
.L_x_128:
[----:B----4-:R-:W-:Y:S04]  /*6790*/  SHF.L.U32 R3, R89, 0x1f, RZ ;  /* 0x0000001f59037819 */ /* 0x010fe800000006ff */
[----:B-1----:R-:W1:Y:S02]  /*67a0*/  SYNCS.PHASECHK.TRANS64.TRYWAIT P0, [UR48+0x250], R3 ;  /* 0x00025003ff0075a7 */ /* 0x002e640008001130 */
[----:B-1----:R-:W-:Y:S05]  /*67b0*/  @!P0 BRA `(.L_x_102) ;  /* 0x0000003c00bc8947 */ /* 0x002fea0003800000 */
.L_x_222:
[----:B------:R-:W2:Y:S01]  /*67c0*/  LDS.128 R4, [UR48+0x290] ;  /* 0x00029030ff047984 */ /* 0x000ea20008000c00 */
[----:B------:R-:W-:Y:S01]  /*67d0*/  UIADD3 UR4, UPT, UPT, UR48, 0x258, URZ ;  /* 0x0000025830047890 */ /* 0x000fe2000fffe0ff */
[----:B------:R-:W-:Y:S01]  /*67e0*/  IMAD R2, R36, 0x4, R1 ;  /* 0x0000000424027824 */ /* 0x000fe200078e0201 */
[----:B------:R-:W-:Y:S02]  /*67f0*/  UISETP.GE.AND UP0, UPT, UR39, 0x1, UPT ;  /* 0x000000012700788c */ /* 0x000fe4000bf06270 */
[----:B------:R-:W-:Y:S01]  /*6800*/  UPRMT UR4, URZ, 0x654, UR4 ;  /* 0x00000654ff047896 */ /* 0x000fe20008000004 */
[----:B------:R-:W-:Y:S01]  /*6810*/  @!PT LDS RZ, [RZ] ;  /* 0x00000000fffff984 */ /* 0x000fe20000000800 */
[----:B------:R-:W-:Y:S01]  /*6820*/  @!PT LDS RZ, [RZ] ;  /* 0x00000000fffff984 */ /* 0x000fe20000000800 */
[----:B------:R-:W-:Y:S01]  /*6830*/  @!PT LDS RZ, [RZ] ;  /* 0x00000000fffff984 */ /* 0x000fe20000000800 */
[----:B------:R-:W-:Y:S01]  /*6840*/  @!PT LDS RZ, [RZ] ;  /* 0x00000000fffff984 */ /* 0x000fe20000000800 */
[----:B------:R3:W-:Y:S06]  /*6850*/  MEMBAR.ALL.CTA ;  /* 0x0000000000007992 */ /* 0x0007ec0000008000 */
[----:B---3--:R-:W3:Y:S02]  /*6860*/  FENCE.VIEW.ASYNC.S ;  /* 0x00000000000073c6 */ /* 0x008ee40000000000 */
[----:B---3--:R-:W-:Y:S06]  /*6870*/  SYNCS.ARRIVE.TRANS64.RED.A1T0 RZ, [UR4], RZ ;  /* 0x000000ffffff79a7 */ /* 0x008fec0008100404 */
[----:B------:R-:W5:Y:S01]  /*6880*/  LDL R2, [R2] ;  /* 0x0000000002027983 */ /* 0x000f620000100800 */
[----:B--2---:R-:W-:Y:S11]  /*6890*/  LOP3.LUT P0, RZ, R6, 0x1, RZ, 0xc0, !PT ;  /* 0x0000000106ff7812 */ /* 0x004ff6000780c0ff */
[----:B------:R-:W-:Y:S02]  /*68a0*/  @!UPT UIADD3 URZ, UPT, UPT, URZ, URZ, URZ ;  /* 0x000000fffffff290 */ /* 0x000fe4000fffe0ff */
[----:B------:R-:W-:Y:S01]  /*68b0*/  VOTEU.ANY UP1, P0 ;  /* 0x0000000000ff7886 */ /* 0x000fe20000020100 */
[----:B------:R-:W-:Y:S01]  /*68c0*/  PLOP3.LUT P0, PT, PT, PT, UP1, 0x80, 0x8 ;  /* 0x000000000008781c */ /* 0x000fe20003f0f018 */
[----:B------:R-:W-:Y:S11]  /*68d0*/  UP2UR UR52, UPR, URZ, 0x2 ;  /* 0x00000002ff347883 */ /* 0x000ff60008000000 */
[----:B------:R-:W-:Y:S01]  /*68e0*/  @!UPT UIADD3 URZ, UPT, UPT, URZ, URZ, URZ ;  /* 0x000000fffffff290 */ /* 0x000fe2000fffe0ff */
[----:B-1----:R-:W-:Y:S02]  /*68f0*/  @P0 MOV R3, R4 ;  /* 0x0000000400030202 */ /* 0x002fe40000000f00 */
[----:B------:R-:W-:Y:S02]  /*6900*/  @P0 LOP3.LUT R0, R5, 0xffff, RZ, 0xc0, !PT ;  /* 0x0000ffff05000812 */ /* 0x000fe400078ec0ff */
[----:B------:R-:W-:Y:S02]  /*6910*/  @P0 R2UR UR5, R3 ;  /* 0x00000000030502ca */ /* 0x000fe400000e0000 */
[----:B------:R-:W-:Y:S01]  /*6920*/  @P0 R2UR UR4, R0 ;  /* 0x00000000000402ca */ /* 0x000fe200000e0000 */
[----:B------:R-:W-:Y:S05]  /*6930*/  IMAD.U32 R0, RZ, RZ, UR51 ;  /* 0x00000033ff007e24 */ /* 0x000fea000f8e00ff */
[----:B------:R-:W-:Y:S05]  /*6940*/  IABS R3, R0 ;  /* 0x0000000000037213 */ /* 0x000fea0000000000 */
[----:B------:R-:W-:Y:S02]  /*6950*/  @UP1 UMOV UR37, UR5 ;  /* 0x0000000500251c82 */ /* 0x000fe40008000000 */
[----:B------:R-:W-:Y:S01]  /*6960*/  @UP1 UMOV UR36, UR4 ;  /* 0x0000000400241c82 */ /* 0x000fe20008000000 */
[----:B------:R-:W-:Y:S05]  /*6970*/  BRA.U !UP0, `(.L_x_103) ;  /* 0x0000000108cc7547 */ /* 0x000fea000b800000 */
[----:B------:R-:W1:Y:S01]  /*6980*/  LDCU UR9, c[0x0][0xb20] ;  /* 0x00016400ff0977ac */ /* 0x000e620008000800 */
[----:B------:R-:W-:Y:S02]  /*6990*/  UIMAD.WIDE.U32 UR4, UR53, UR59, URZ ;  /* 0x0000003b350472a5 */ /* 0x000fe4000f8e00ff */
[----:B------:R-:W-:Y:S02]  /*69a0*/  UIMAD.WIDE.U32 UR6, UR60, UR56, URZ ;  /* 0x000000383c0672a5 */ /* 0x000fe4000f8e00ff */
[----:B------:R-:W-:Y:S02]  /*69b0*/  UIMAD.WIDE.U32 UR10, UR36, UR59, URZ ;  /* 0x0000003b240a72a5 */ /* 0x000fe4000f8e00ff */
[----:B------:R-:W-:Y:S02]  /*69c0*/  UISETP.NE.AND UP0, UPT, UR58, 0x1, UPT ;  /* 0x000000013a00788c */ /* 0x000fe4000bf05270 */
[----:B------:R-:W-:Y:S02]  /*69d0*/  UISETP.NE.AND UP1, UPT, UR45, 0x1, UPT ;  /* 0x000000012d00788c */ /* 0x000fe4000bf25270 */
[----:B------:R-:W-:Y:S02]  /*69e0*/  UISETP.NE.AND UP2, UPT, UR39, 0x1, UPT ;  /* 0x000000012700788c */ /* 0x000fe4000bf45270 */
[----:B------:R-:W-:Y:S01]  /*69f0*/  UIMAD.WIDE.U32 UR12, UR37, UR56, URZ ;  /* 0x00000038250c72a5 */ /* 0x000fe2000f8e00ff */
[----:B------:R-:W-:Y:S01]  /*6a00*/  UMOV UR4, UR5 ;  /* 0x0000000500047c82 */ /* 0x000fe20008000000 */
[----:B------:R-:W-:Y:S01]  /*6a10*/  UMOV UR6, UR11 ;  /* 0x0000000b00067c82 */ /* 0x000fe20008000000 */
[----:B-1----:R-:W-:Y:S03]  /*6a20*/  USHF.R.U32.HI UR8, URZ, UR9, UR4 ;  /* 0x00000009ff087299 */ /* 0x002fe60008011604 */
[----:B------:R-:W-:Y:S02]  /*6a30*/  UMOV UR4, UR7 ;  /* 0x0000000700047c82 */ /* 0x000fe40008000000 */
[----:B------:R-:W-:Y:S02]  /*6a40*/  USHF.R.U32.HI UR5, URZ, UR57, UR4 ;  /* 0x00000039ff057299 */ /* 0x000fe40008011604 */
[----:B------:R-:W-:Y:S02]  /*6a50*/  USEL UR4, UR53, UR8, !UP0 ;  /* 0x0000000835047287 */ /* 0x000fe4000c000000 */
[----:B------:R-:W-:Y:S02]  /*6a60*/  USHF.R.U32.HI UR8, URZ, UR9, UR6 ;  /* 0x00000009ff087299 */ /* 0x000fe40008011606 */
[----:B------:R-:W-:Y:S02]  /*6a70*/  UIMAD.WIDE.U32 UR6, UR4, UR46, URZ ;  /* 0x0000002e040672a5 */ /* 0x000fe4000f8e00ff */
[----:B------:R-:W-:Y:S02]  /*6a80*/  USEL UR9, UR60, UR5, !UP1 ;  /* 0x000000053c097287 */ /* 0x000fe4000c800000 */
[----:B------:R-:W-:Y:S02]  /*6a90*/  USEL UR8, UR36, UR8, !UP0 ;  /* 0x0000000824087287 */ /* 0x000fe4000c000000 */
[----:B------:R-:W-:Y:S01]  /*6aa0*/  UIMAD.WIDE.U32 UR10, UR9, UR46, URZ ;  /* 0x0000002e090a72a5 */ /* 0x000fe2000f8e00ff */
[----:B------:R-:W-:Y:S01]  /*6ab0*/  UMOV UR6, UR7 ;  /* 0x0000000700067c82 */ /* 0x000fe20008000000 */
[----:B------:R-:W-:Y:S01]  /*6ac0*/  UMOV UR5, UR13 ;  /* 0x0000000d00057c82 */ /* 0x000fe20008000000 */
[----:B------:R-:W-:Y:S02]  /*6ad0*/  @UP2 USHF.R.U32.HI UR4, URZ, UR47, UR6 ;  /* 0x0000002fff042299 */ /* 0x000fe40008011606 */
[----:B------:R-:W-:Y:S02]  /*6ae0*/  USHF.R.U32.HI UR5, URZ, UR57, UR5 ;  /* 0x00000039ff057299 */ /* 0x000fe40008011605 */
[----:B------:R-:W-:Y:S02]  /*6af0*/  UIMAD UR4, UR39, UR4, URZ ;  /* 0x00000004270472a4 */ /* 0x000fe4000f8e02ff */
[----:B------:R-:W-:Y:S02]  /*6b00*/  USEL UR5, UR37, UR5, !UP1 ;  /* 0x0000000525057287 */ /* 0x000fe4000c800000 */
[----:B------:R-:W-:Y:S01]  /*6b10*/  UISETP.GE.AND UP0, UPT, UR8, UR4, UPT ;  /* 0x000000040800728c */ /* 0x000fe2000bf06270 */
[----:B------:R-:W-:Y:S01]  /*6b20*/  UMOV UR6, UR11 ;  /* 0x0000000b00067c82 */ /* 0x000fe20008000000 */
[----:B------:R-:W-:Y:S02]  /*6b30*/  UIMAD.WIDE.U32 UR10, UR8, UR46, URZ ;  /* 0x0000002e080a72a5 */ /* 0x000fe4000f8e00ff */
[----:B------:R-:W-:Y:S04]  /*6b40*/  @UP2 USHF.R.U32.HI UR9, URZ, UR47, UR6 ;  /* 0x0000002fff092299 */ /* 0x000fe80008011606 */
[----:B------:R-:W-:Y:S01]  /*6b50*/  UIMAD UR6, UR39, UR9, URZ ;  /* 0x00000009270672a4 */ /* 0x000fe2000f8e02ff */
[----:B------:R-:W-:Y:S03]  /*6b60*/  UMOV UR4, UR11 ;  /* 0x0000000b00047c82 */ /* 0x000fe60008000000 */
[----:B------:R-:W-:Y:S02]  /*6b70*/  UISETP.GE.OR UP0, UPT, UR5, UR6, UP0 ;  /* 0x000000060500728c */ /* 0x000fe40008706670 */
[----:B------:R-:W-:Y:S02]  /*6b80*/  USHF.R.U32.HI UR4, URZ, UR47, UR4 ;  /* 0x0000002fff047299 */ /* 0x000fe40008011604 */
[----:B------:R-:W-:Y:S02]  /*6b90*/  UIMAD.WIDE.U32 UR6, UR5, UR46, URZ ;  /* 0x0000002e050672a5 */ /* 0x000fe4000f8e00ff */
[----:B------:R-:W-:Y:S02]  /*6ba0*/  USEL UR11, UR8, UR4, !UP2 ;  /* 0x00000004080b7287 */ /* 0x000fe4000d000000 */
[----:B------:R-:W-:Y:S02]  /*6bb0*/  UIADD3 UR6, UPT, UPT, -UR5, URZ, URZ ;  /* 0x000000ff05067290 */ /* 0x000fe4000fffe1ff */
[----:B------:R-:W-:Y:S02]  /*6bc0*/  UIADD3 UR10, UPT, UPT, -UR11, URZ, URZ ;  /* 0x000000ff0b0a7290 */ /* 0x000fe4000fffe1ff */
[----:B------:R-:W-:Y:S02]  /*6bd0*/  UIMAD UR6, UR45, UR6, UR37 ;  /* 0x000000062d0672a4 */ /* 0x000fe4000f8e0225 */
[----:B------:R-:W-:Y:S01]  /*6be0*/  UIMAD UR10, UR39, UR10, UR8 ;  /* 0x0000000a270a72a4 */ /* 0x000fe2000f8e0208 */
[----:B------:R-:W-:Y:S01]  /*6bf0*/  @!UP0 UMOV UR4, UR7 ;  /* 0x0000000700048c82 */ /* 0x000fe20008000000 */
[----:B------:R-:W-:Y:S02]  /*6c00*/  UIADD3 UR7, UPT, UPT, -UR8, URZ, URZ ;  /* 0x000000ff08077290 */ /* 0x000fe4000fffe1ff */
[----:B------:R-:W-:Y:S04]  /*6c10*/  @!UP0 USHF.R.U32.HI UR4, URZ, UR47, UR4 ;  /* 0x0000002fff048299 */ /* 0x000fe80008011604 */
[----:B------:R-:W-:Y:S04]  /*6c20*/  @!UP0 USEL UR4, UR5, UR4, !UP2 ;  /* 0x0000000405048287 */ /* 0x000fe8000d000000 */
[----:B------:R-:W-:Y:S02]  /*6c30*/  @!UP0 UIMAD UR9, UR9, UR10, UR4 ;  /* 0x0000000a090982a4 */ /* 0x000fe4000f8e0204 */
[----:B------:R-:W-:Y:S02]  /*6c40*/  @!UP0 UIADD3 UR10, UPT, UPT, UR11, -UR4, URZ ;  /* 0x800000040b0a8290 */ /* 0x000fe4000fffe0ff */
[----:B------:R-:W-:Y:S02]  /*6c50*/  UIMAD UR4, UR58, UR7, UR36 ;  /* 0x000000073a0472a4 */ /* 0x000fe4000f8e0224 */
[----:B------:R-:W-:Y:S03]  /*6c60*/  @!UP0 UIMAD UR8, UR10, UR39, UR5 ;  /* 0x000000270a0882a4 */ /* 0x000fe6000f8e0205 */
[----:B------:R-:W-:Y:S02]  /*6c70*/  @!UP0 UMOV UR5, UR9 ;  /* 0x0000000900058c82 */ /* 0x000fe40008000000 */
[----:B------:R-:W-:Y:S02]  /*6c80*/  UIMAD UR37, UR5, UR45, UR6 ;  /* 0x0000002d052572a4 */ /* 0x000fe4000f8e0206 */
[----:B------:R-:W-:Y:S11]  /*6c90*/  UIMAD UR36, UR8, UR58, UR4 ;  /* 0x0000003a082472a4 */ /* 0x000ff6000f8e0204 */
[----:B------:R-:W-:Y:S01]  /*6ca0*/  @!UPT UIADD3 URZ, UPT, UPT, URZ, URZ, URZ ;  /* 0x000000fffffff290 */ /* 0x000fe2000fffe0ff */
.L_x_103:
[----:B------:R-:W1:Y:S01]  /*6cb0*/  LDCU UR16, c[0x0][0x388] ;  /* 0x00007100ff1077ac */ /* 0x000e620008000800 */
[----:B------:R-:W-:Y:S02]  /*6cc0*/  R2UR UR6, R3 ;  /* 0x00000000030672ca */ /* 0x000fe400000e0000 */
[----:B------:R-:W-:Y:S01]  /*6cd0*/  IABS R0, R0 ;  /* 0x0000000000007213 */ /* 0x000fe20000000000 */
[----:B------:R-:W-:Y:S01]  /*6ce0*/  UIADD3 UR11, UPT, UPT, UR48, 0x400, URZ ;  /* 0x00000400300b7890 */ /* 0x000fe2000fffe0ff */
[----:B------:R-:W-:Y:S01]  /*6cf0*/  @P0 SHF.R.U32.HI R4, RZ, 0x10, R5 ;  /* 0x00000010ff040819 */ /* 0x000fe20000011605 */
[----:B------:R-:W-:Y:S02]  /*6d00*/  USHF.L.U32 UR42, UR29, 0x6, URZ ;  /* 0x000000061d2a7899 */ /* 0x000fe400080006ff */
[----:B------:R-:W-:Y:S01]  /*6d10*/  IMAD.MOV R0, RZ, RZ, -R0 ;  /* 0x000000ffff007224 */ /* 0x000fe200078e0a00 */
[----:B------:R-:W-:Y:S04]  /*6d20*/  @P0 R2UR UR61, R4 ;  /* 0x00000000043d02ca */ /* 0x000fe800000e0000 */
[----:B------:R-:W-:Y:S01]  /*6d30*/  R2UR UR9, R0 ;  /* 0x00000000000972ca */ /* 0x000fe200000e0000 */
[----:B------:R-:W2:Y:S01]  /*6d40*/  I2F.RP R9, UR6 ;  /* 0x0000000600097d06 */ /* 0x000ea20008209400 */
[----:B-1----:R-:W-:Y:S09]  /*6d50*/  UISETP.NE.AND UP4, UPT, UR16, URZ, UPT ;  /* 0x000000ff1000728c */ /* 0x002ff2000bf85270 */
[----:B--2---:R-:W1:Y:S02]  /*6d60*/  MUFU.RCP R3, R9 ;  /* 0x0000000900037308 */ /* 0x004e640000001000 */
[----:B-1----:R-:W-:Y:S08]  /*6d70*/  VIADD R8, R3, 0xffffffe ;  /* 0x0ffffffe03087836 */ /* 0x002ff00000000000 */
[----:B------:R-:W1:Y:S02]  /*6d80*/  F2I.FTZ.U32.TRUNC.NTZ R3, R8 ;  /* 0x0000000800037305 */ /* 0x000e64000021f000 */
[----:B-1----:R-:W-:Y:S01]  /*6d90*/  R2UR UR5, R3 ;  /* 0x00000000030572ca */ /* 0x002fe200000e0000 */
[----:B------:R-:W-:Y:S05]  /*6da0*/  IMAD.U32 R3, RZ, RZ, UR26 ;  /* 0x0000001aff037e24 */ /* 0x000fea000f8e00ff */
[----:B------:R-:W-:Y:S04]  /*6db0*/  IABS R3, R3 ;  /* 0x0000000300037213 */ /* 0x000fe80000000000 */
[----:B------:R-:W-:Y:S01]  /*6dc0*/  R2UR UR8, R3 ;  /* 0x00000000030872ca */ /* 0x000fe200000e0000 */
[----:B------:R-:W-:Y:S02]  /*6dd0*/  IMAD.U32 R3, RZ, RZ, UR16 ;  /* 0x00000010ff037e24 */ /* 0x000fe4000f8e00ff */
[----:B------:R-:W-:Y:S03]  /*6de0*/  UIADD3 UR4, UPT, UPT, URZ, -UR5, URZ ;  /* 0x80000005ff047290 */ /* 0x000fe6000fffe0ff */
[----:B------:R-:W-:Y:S01]  /*6df0*/  IABS R9, R3 ;  /* 0x0000000300097213 */ /* 0x000fe20000000000 */
[----:B------:R-:W-:Y:S03]  /*6e00*/  UIMAD UR7, UR4, UR6, URZ ;  /* 0x00000006040772a4 */ /* 0x000fe6000f8e02ff */
[----:B------:R-:W-:Y:S01]  /*6e10*/  UMOV UR4, URZ ;  /* 0x000000ff00047c82 */ /* 0x000fe20008000000 */
[----:B------:R-:W1:Y:S01]  /*6e20*/  I2F.RP R0, R9 ;  /* 0x0000000900007306 */ /* 0x000e620000209400 */
[----:B------:R-:W-:Y:S07]  /*6e30*/  UIMAD.WIDE.U32 UR4, UR5, UR7, UR4 ;  /* 0x00000007050472a5 */ /* 0x000fee000f8e0004 */
[----:B------:R-:W-:Y:S02]  /*6e40*/  UMOV UR4, UR5 ;  /* 0x0000000500047c82 */ /* 0x000fe40008000000 */
[----:B------:R-:W-:Y:S01]  /*6e50*/  UIMAD.WIDE.U32 UR4, UR4, UR8, URZ ;  /* 0x00000008040472a5 */ /* 0x000fe2000f8e00ff */
[----:B-1----:R-:W1:Y:S06]  /*6e60*/  MUFU.RCP R0, R0 ;  /* 0x0000000000007308 */ /* 0x002e6c0000001000 */
[----:B------:R-:W-:Y:S02]  /*6e70*/  UMOV UR43, UR5 ;  /* 0x00000005002b7c82 */ /* 0x000fe40008000000 */
[----:B------:R-:W-:Y:S04]  /*6e80*/  UIMAD UR4, UR43, UR9, UR8 ;  /* 0x000000092b0472a4 */ /* 0x000fe8000f8e0208 */
[----:B------:R-:W-:Y:S01]  /*6e90*/  UISETP.GT.U32.AND UP0, UPT, UR6, UR4, UPT ;  /* 0x000000040600728c */ /* 0x000fe2000bf04070 */
[----:B-1----:R-:W-:Y:S10]  /*6ea0*/  IADD3 R10, PT, PT, R0, 0xffffffe, RZ ;  /* 0x0ffffffe000a7810 */ /* 0x002ff40007ffe0ff */
[----:B------:R-:W-:Y:S02]  /*6eb0*/  @!UP0 UIADD3 UR4, UPT, UPT, UR4, -UR6, URZ ;  /* 0x8000000604048290 */ /* 0x000fe4000fffe0ff */
[----:B------:R-:W-:Y:S01]  /*6ec0*/  @!UP0 UIADD3 UR43, UPT, UPT, UR43, 0x1, URZ ;  /* 0x000000012b2b8890 */ /* 0x000fe2000fffe0ff */
[----:B------:R1:W2:Y:S01]  /*6ed0*/  F2I.FTZ.U32.TRUNC.NTZ R11, R10 ;  /* 0x0000000a000b7305 */ /* 0x0002a2000021f000 */
[----:B------:R-:W-:Y:S02]  /*6ee0*/  UISETP.GE.U32.AND UP2, UPT, UR4, UR6, UPT ;  /* 0x000000060400728c */ /* 0x000fe4000bf46070 */
[----:B------:R-:W-:Y:S02]  /*6ef0*/  ULOP3.LUT UR4, UR26, UR51, URZ, 0x3c, !UPT ;  /* 0x000000331a047292 */ /* 0x000fe4000f8e3cff */
[----:B------:R-:W-:Y:S02]  /*6f00*/  UISETP.NE.AND UP0, UPT, UR51, URZ, UPT ;  /* 0x000000ff3300728c */ /* 0x000fe4000bf05270 */
[----:B------:R-:W-:Y:S05]  /*6f10*/  UISETP.GE.AND UP1, UPT, UR4, URZ, UPT ;  /* 0x000000ff0400728c */ /* 0x000fea000bf26270 */
[----:B------:R-:W-:Y:S01]  /*6f20*/  @UP2 UIADD3 UR43, UPT, UPT, UR43, 0x1, URZ ;  /* 0x000000012b2b2890 */ /* 0x000fe2000fffe0ff */
[----:B-1----:R-:W-:Y:S02]  /*6f30*/  HFMA2 R10, -RZ, RZ, 0, 0 ;  /* 0x00000000ff0a7431 */ /* 0x002fe400000001ff */
[--C-:B--2---:R-:W-:Y:S03]  /*6f40*/  IMAD.MOV R8, RZ, RZ, -R11.reuse ;  /* 0x000000ffff087224 */ /* 0x104fe600078e0a0b */
[----:B------:R-:W-:Y:S02]  /*6f50*/  @!UP1 UIADD3 UR43, UPT, UPT, -UR43, URZ, URZ ;  /* 0x000000ff2b2b9290 */ /* 0x000fe4000fffe1ff */
[----:B------:R-:W-:Y:S01]  /*6f60*/  @!UP0 ULOP3.LUT UR43, URZ, UR51, URZ, 0x33, !UPT ;  /* 0x00000033ff2b8292 */ /* 0x000fe2000f8e33ff */
[----:B------:R-:W-:Y:S01]  /*6f70*/  IMAD R3, R8, R9, RZ ;  /* 0x0000000908037224 */ /* 0x000fe200078e02ff */
[----:B------:R-:W-:Y:S02]  /*6f80*/  UISETP.NE.AND UP0, UPT, UR38, 0x1, UPT ;  /* 0x000000012600788c */ /* 0x000fe4000bf05270 */
[----:B------:R-:W-:Y:S01]  /*6f90*/  ULOP3.LUT UR4, UR43, UR16, URZ, 0x3c, !UPT ;  /* 0x000000102b047292 */ /* 0x000fe2000f8e3cff */
[----:B------:R-:W-:Y:S03]  /*6fa0*/  IMAD.HI.U32 R11, R11, R3, R10 ;  /* 0x000000030b0b7227 */ /* 0x000fe600078e000a */
[----:B------:R-:W-:Y:S01]  /*6fb0*/  UISETP.GE.AND UP3, UPT, UR4, URZ, UPT ;  /* 0x000000ff0400728c */ /* 0x000fe2000bf66270 */
[----:B------:R-:W-:Y:S04]  /*6fc0*/  IMAD.U32 R0, RZ, RZ, UR43 ;  /* 0x0000002bff007e24 */ /* 0x000fe8000f8e00ff */
[----:B------:R-:W1:Y:S01]  /*6fd0*/  @!UP0 LDCU.128 UR12, c[0x0][0xb10] ;  /* 0x00016200ff0c87ac */ /* 0x000e620008000c00 */
[----:B------:R-:W-:Y:S05]  /*6fe0*/  IABS R0, R0 ;  /* 0x0000000000007213 */ /* 0x000fea0000000000 */
[----:B------:R-:W-:Y:S01]  /*6ff0*/  IMAD.HI.U32 R11, R11, R0, RZ ;  /* 0x000000000b0b7227 */ /* 0x000fe200078e00ff */
[----:B------:R-:W2:Y:S03]  /*7000*/  @!UP0 LDCU UR5, c[0x0][0xb0c] ;  /* 0x00016180ff0587ac */ /* 0x000ea60008000800 */
[----:B------:R-:W-:Y:S01]  /*7010*/  IMAD.MOV R3, RZ, RZ, -R11 ;  /* 0x000000ffff037224 */ /* 0x000fe200078e0a0b */
[----:B------:R-:W3:Y:S03]  /*7020*/  @!UP0 LDCU UR10, c[0x0][0xb20] ;  /* 0x00016400ff0a87ac */ /* 0x000ee60008000800 */
[C---:B------:R-:W-:Y:S01]  /*7030*/  IMAD R0, R9.reuse, R3, R0 ;  /* 0x0000000309007224 */ /* 0x040fe200078e0200 */
[----:B-1----:R-:W-:Y:S04]  /*7040*/  UIMAD.WIDE.U32 UR6, UR37, UR12, URZ ;  /* 0x0000000c250672a5 */ /* 0x002fe8000f8e00ff */
[----:B------:R-:W-:Y:S01]  /*7050*/  ISETP.GT.U32.AND P1, PT, R9, R0, PT ;  /* 0x000000000900720c */ /* 0x000fe20003f24070 */
[----:B------:R-:W-:Y:S02]  /*7060*/  UIMAD.WIDE.U32 UR8, UR36, UR15, URZ ;  /* 0x0000000f240872a5 */ /* 0x000fe4000f8e00ff */
[----:B------:R-:W-:Y:S01]  /*7070*/  @!UP0 UISETP.NE.AND UP1, UPT, UR14, 0x1, UPT ;  /* 0x000000010e00888c */ /* 0x000fe2000bf25270 */
[----:B------:R-:W-:Y:S01]  /*7080*/  @!UP0 UMOV UR6, UR7 ;  /* 0x0000000700068c82 */ /* 0x000fe20008000000 */
[----:B--2---:R-:W-:Y:S02]  /*7090*/  @!UP0 UISETP.NE.AND UP2, UPT, UR5, 0x1, UPT ;  /* 0x000000010500888c */ /* 0x004fe4000bf45270 */
[----:B------:R-:W-:Y:S01]  /*70a0*/  @!UP0 USHF.R.U32.HI UR6, URZ, UR13, UR6 ;  /* 0x0000000dff068299 */ /* 0x000fe20008011606 */
[----:B------:R-:W-:Y:S02]  /*70b0*/  @!UP0 UMOV UR4, UR9 ;  /* 0x0000000900048c82 */ /* 0x000fe40008000000 */
[----:B---3--:R-:W-:Y:S03]  /*70c0*/  @!UP0 USHF.R.U32.HI UR4, URZ, UR10, UR4 ;  /* 0x0000000aff048299 */ /* 0x008fe60008011604 */
[----:B------:R-:W-:Y:S01]  /*70d0*/  @!P1 IMAD.IADD R0, R0, 0x1, -R9 ;  /* 0x0000000100009824 */ /* 0x000fe200078e0a09 */
[----:B------:R-:W-:Y:S01]  /*70e0*/  @!UP0 USEL UR7, UR37, UR6, !UP2 ;  /* 0x0000000625078287 */ /* 0x000fe2000d000000 */
[----:B------:R-:W-:Y:S01]  /*70f0*/  @!P1 IADD3 R11, PT, PT, R11, 0x1, RZ ;  /* 0x000000010b0b9810 */ /* 0x000fe20007ffe0ff */
[----:B------:R-:W-:Y:S02]  /*7100*/  @!UP0 USEL UR6, UR36, UR4, !UP1 ;  /* 0x0000000424068287 */ /* 0x000fe4000c800000 */
[----:B------:R-:W-:Y:S02]  /*7110*/  ISETP.GE.U32.AND P2, PT, R0, R9, PT ;  /* 0x000000090000720c */ /* 0x000fe40003f46070 */
[----:B------:R-:W-:Y:S02]  /*7120*/  @!UP0 UIADD3 UR4, UPT, UPT, -UR7, UR6, URZ ;  /* 0x0000000607048290 */ /* 0x000fe4000fffe1ff */
[----:B------:R-:W-:Y:S02]  /*7130*/  @!UP0 UIADD3 UR6, UPT, UPT, UR7, -UR6, URZ ;  /* 0x8000000607068290 */ /* 0x000fe4000fffe0ff */
[----:B------:R-:W-:Y:S02]  /*7140*/  @!UP0 UIMAD UR37, UR4, UR5, UR37 ;  /* 0x00000005042582a4 */ /* 0x000fe4000f8e0225 */
[----:B------:R-:W-:Y:S02]  /*7150*/  @!UP0 UIMAD UR36, UR6, UR14, UR36 ;  /* 0x0000000e062482a4 */ /* 0x000fe4000f8e0224 */
[----:B------:R-:W-:Y:S02]  /*7160*/  ULOP3.LUT UP0, URZ, UR11, 0x1b0, URZ, 0xc0, !UPT ;  /* 0x000001b00bff7892 */ /* 0x000fe4000f80c0ff */
[----:B------:R-:W-:Y:S01]  /*7170*/  UIADD3 UR4, UPT, UPT, -UR43, URZ, URZ ;  /* 0x000000ff2b047290 */ /* 0x000fe2000fffe1ff */
[----:B------:R-:W-:Y:S03]  /*7180*/  @P2 VIADD R11, R11, 0x1 ;  /* 0x000000010b0b2836 */ /* 0x000fe60000000000 */
[----:B------:R-:W-:Y:S02]  /*7190*/  UIMAD UR5, UR51, UR4, UR26 ;  /* 0x00000004330572a4 */ /* 0x000fe4000f8e021a */
[----:B------:R-:W-:Y:S02]  /*71a0*/  R2UR UR44, R11 ;  /* 0x000000000b2c72ca */ /* 0x000fe400000e0000 */
[----:B------:R-:W-:Y:S11]  /*71b0*/  USHF.L.U32 UR49, UR5, 0x7, URZ ;  /* 0x0000000705317899 */ /* 0x000ff600080006ff */
[----:B------:R-:W-:Y:S02]  /*71c0*/  @!UP3 UIADD3 UR44, UPT, UPT, -UR44, URZ, URZ ;  /* 0x000000ff2c2cb290 */ /* 0x000fe4000fffe1ff */
[----:B------:R-:W-:Y:S04]  /*71d0*/  @!UP4 ULOP3.LUT UR44, URZ, UR16, URZ, 0x33, !UPT ;  /* 0x00000010ff2cc292 */ /* 0x000fe8000f8e33ff */
[----:B------:R-:W-:Y:S04]  /*71e0*/  UIADD3 UR4, UPT, UPT, -UR44, URZ, URZ ;  /* 0x000000ff2c047290 */ /* 0x000fe8000fffe1ff */
[----:B------:R-:W-:Y:S01]  /*71f0*/  UIMAD UR43, UR16, UR4, UR43 ;  /* 0x00000004102b72a4 */ /* 0x000fe2000f8e022b */
[----:B------:R-:W-:Y:S11]  /*7200*/  BRA.U !UP0, `(.L_x_104) ;  /* 0x0000000108407547 */ /* 0x000ff6000b800000 */
[----:B------:R-:W1:Y:S01]  /*7210*/  LDCU.64 UR8, c[0x4][0x80] ;  /* 0x01001000ff0877ac */ /* 0x000e620008000a00 */
[----:B------:R-:W-:Y:S01]  /*7220*/  MOV R15, 0x0 ;  /* 0x00000000000f7802 */ /* 0x000fe20000000f00 */
[----:B------:R-:W-:Y:S01]  /*7230*/  IMAD.MOV.U32 R8, RZ, RZ, 0x70 ;  /* 0x00000070ff087424 */ /* 0x000fe200078e00ff */
[----:B------:R-:W-:Y:S01]  /*7240*/  MOV R12, 0x1 ;  /* 0x00000001000c7802 */ /* 0x000fe20000000f00 */
[----:B------:R-:W-:Y:S01]  /*7250*/  IMAD.MOV.U32 R13, RZ, RZ, RZ ;  /* 0x000000ffff0d7224 */ /* 0x000fe200078e00ff */
[----:B------:R-:W2:Y:S02]  /*7260*/  LDCU.64 UR6, c[0x4][0x88] ;  /* 0x01001100ff0677ac */ /* 0x000ea40008000a00 */
[----:B------:R-:W3:Y:S01]  /*7270*/  LDC.64 R14, c[0x4][R15] ;  /* 0x010000000f0e7b82 */ /* 0x000ee20000000a00 */
[----:B------:R-:W4:Y:S01]  /*7280*/  LDCU.64 UR4, c[0x4][0x8] ;  /* 0x01000100ff0477ac */ /* 0x000f220008000a00 */
[----:B-1----:R-:W-:Y:S01]  /*7290*/  MOV R5, UR9 ;  /* 0x0000000900057c02 */ /* 0x002fe20008000f00 */
[----:B------:R-:W-:Y:S01]  /*72a0*/  IMAD.U32 R4, RZ, RZ, UR8 ;  /* 0x00000008ff047e24 */ /* 0x000fe2000f8e00ff */
[----:B--2---:R-:W-:Y:S01]  /*72b0*/  MOV R7, UR7 ;  /* 0x0000000700077c02 */ /* 0x004fe20008000f00 */
[----:B------:R-:W-:Y:S01]  /*72c0*/  IMAD.U32 R6, RZ, RZ, UR6 ;  /* 0x00000006ff067e24 */ /* 0x000fe2000f8e00ff */
[----:B----4-:R-:W-:Y:S01]  /*72d0*/  MOV R11, UR5 ;  /* 0x00000005000b7c02 */ /* 0x010fe20008000f00 */
[----:B------:R-:W-:Y:S02]  /*72e0*/  IMAD.U32 R10, RZ, RZ, UR4 ;  /* 0x00000004ff0a7e24 */ /* 0x000fe4000f8e00ff */
[----:B------:R-:W-:Y:S07]  /*72f0*/  LEPC R20, `(.L_x_104) ;  /* 0x000000001014794e */ /* 0x000fee0000000000 */
[----:B---3-5:R-:W-:Y:S05]  /*7300*/  CALL.ABS.NOINC R14 ;  /* 0x000000000e007343 */ /* 0x028fea0003c00000 */
.L_x_104:
[----:B------:R-:W-:Y:S01]  /*7310*/  LOP3.LUT P0, RZ, R99, 0x1b0, RZ, 0xc0, !PT ;  /* 0x000001b063ff7812 */ /* 0x000fe2000780c0ff */
[----:B------:R-:W-:Y:S11]  /*7320*/  BSSY.RECONVERGENT B6, `(.L_x_105) ;  /* 0x0000013000067945 */ /* 0x000ff60003800200 */
[----:B------:R-:W-:Y:S01]  /*7330*/  @!UPT UIADD3 URZ, UPT, UPT, URZ, URZ, URZ ;  /* 0x000000fffffff290 */ /* 0x000fe2000fffe0ff */
[----:B------:R-:W-:Y:S05]  /*7340*/  @!P0 BRA `(.L_x_106) ;  /* 0x0000000000408947 */ /* 0x000fea0003800000 */
[----:B------:R-:W1:Y:S01]  /*7350*/  LDCU.64 UR8, c[0x4][0x80] ;  /* 0x01001000ff0877ac */ /* 0x000e620008000a00 */
[----:B------:R-:W-:Y:S01]  /*7360*/  MOV R15, 0x0 ;  /* 0x00000000000f7802 */ /* 0x000fe20000000f00 */
[----:B------:R-:W-:Y:S02]  /*7370*/  HFMA2 R12, -RZ, RZ, 0, 5.9604644775390625e-08 ;  /* 0x00000001ff0c7431 */ /* 0x000fe400000001ff */
[----:B------:R-:W-:Y:S02]  /*7380*/  IMAD.MOV.U32 R8, RZ, RZ, 0x70 ;  /* 0x00000070ff087424 */ /* 0x000fe400078e00ff */
[----:B------:R-:W-:Y:S01]  /*7390*/  IMAD.MOV.U32 R13, RZ, RZ, RZ ;  /* 0x000000ffff0d7224 */ /* 0x000fe200078e00ff */
[----:B------:R-:W2:Y:S01]  /*73a0*/  LDCU.64 UR6, c[0x4][0x88] ;  /* 0x01001100ff0677ac */ /* 0x000ea20008000a00 */
        /* <DEDUP_REMOVED lines=10> */
.L_x_106:
[----:B------:R-:W-:Y:S05]  /*7450*/  BSYNC.RECONVERGENT B6 ;  /* 0x0000000000067941 */ /* 0x000fea0003800200 */
.L_x_105:
[----:B------:R-:W-:Y:S01]  /*7460*/  R2UR UR4, R97 ;  /* 0x00000000610472ca */ /* 0x000fe200000e0000 */
[----:B------:R-:W-:Y:S01]  /*7470*/  UISETP.NE.U32.AND UP0, UPT, UR62, URZ, UPT ;  /* 0x000000ff3e00728c */ /* 0x000fe2000bf05070 */
[----:B------:R-:W-:Y:S02]  /*7480*/  ISETP.NE.U32.AND P4, PT, R84, RZ, PT ;  /* 0x000000ff5400720c */ /* 0x000fe40003f85070 */
[----:B------:R-:W-:Y:S01]  /*7490*/  ISETP.NE.U32.AND P2, PT, RZ, UR54, PT ;  /* 0x00000036ff007c0c */ /* 0x000fe2000bf45070 */
[----:B------:R-:W-:Y:S01]  /*74a0*/  UISETP.NE.AND.EX UP1, UPT, UR63, URZ, UPT, UP0 ;  /* 0x000000ff3f00728c */ /* 0x000fe2000bf25300 */
[----:B------:R-:W-:Y:S01]  /*74b0*/  ISETP.NE.AND.EX P4, PT, R85, RZ, PT, P4 ;  /* 0x000000ff5500720c */ /* 0x000fe20003f85340 */
[----:B------:R-:W-:Y:S01]  /*74c0*/  UPLOP3.LUT UP0, UPT, UPT, UPT, UPT, 0x40, 0x4 ;  /* 0x000000000004789c */ /* 0x000fe20003f0e870 */
[----:B------:R-:W-:Y:S05]  /*74d0*/  ISETP.NE.AND.EX P2, PT, RZ, UR55, PT, P2 ;  /* 0x00000037ff007c0c */ /* 0x000fea000bf45320 */
[----:B------:R-:W-:Y:S06]  /*74e0*/  UISETP.NE.AND UP2, UPT, UR4, URZ, UPT ;  /* 0x000000ff0400728c */ /* 0x000fec000bf45270 */
[----:B------:R-:W-:Y:S05]  /*74f0*/  PLOP3.LUT P1, PT, PT, PT, UP2, 0x80, 0x8 ;  /* 0x000000000008781c */ /* 0x000fea0003f2f028 */
[----:B------:R-:W-:Y:S06]  /*7500*/  @UP2 UPLOP3.LUT UP0, UPT, UPT, UPT, UP1, 0x80, 0x8 ;  /* 0x000000000008289c */ /* 0x000fec0003f0f010 */
[----:B------:R-:W-:Y:S01]  /*7510*/  PLOP3.LUT P0, PT, PT, PT, UP0, 0x80, 0x8 ;  /* 0x000000000008781c */ /* 0x000fe20003f0f008 */
[----:B------:R-:W-:Y:S01]  /*7520*/  @!UPT UIADD3 URZ, UPT, UPT, URZ, URZ, URZ ;  /* 0x000000fffffff290 */ /* 0x000fe2000fffe0ff */
[----:B------:R-:W-:Y:S11]  /*7530*/  BRA.U !UP1, `(.L_x_107) ;  /* 0x00000001093c7547 */ /* 0x000ff6000b800000 */
[----:B------:R-:W-:Y:S01]  /*7540*/  UISETP.NE.U32.AND UP0, UPT, UR54, URZ, UPT ;  /* 0x000000ff3600728c */ /* 0x000fe2000bf05070 */
[----:B------:R-:W-:Y:S01]  /*7550*/  HFMA2 R0, -RZ, RZ, 0, 5.9604644775390625e-08 ;  /* 0x00000001ff007431 */ /* 0x000fe200000001ff */
[----:B------:R-:W1:Y:S01]  /*7560*/  LDCU.64 UR8, c[0x0][0x358] ;  /* 0x00006b00ff0877ac */ /* 0x000e620008000a00 */
[----:B------:R-:W-:Y:S01]  /*7570*/  IMAD.MOV.U32 R94, RZ, RZ, 0x1 ;  /* 0x00000001ff5e7424 */ /* 0x000fe200078e00ff */
[----:B------:R-:W-:Y:S06]  /*7580*/  UISETP.NE.AND.EX UP0, UPT, UR55, URZ, UPT, UP0 ;  /* 0x000000ff3700728c */ /* 0x000fec000bf05300 */
        /* <DEDUP_REMOVED lines=9> */
[----:B-12---:R-:W-:Y:S02]  /*7620*/  @!P3 IMAD.U32 R41, RZ, RZ, UR4 ;  /* 0x00000004ff29be24 */ /* 0x006fe4000f8e00ff */
.L_x_107:
[----:B------:R-:W-:Y:S05]  /*7630*/  @!P4 BRA `(.L_x_108) ;  /* 0x000000000024c947 */ /* 0x000fea0003800000 */
[----:B------:R-:W-:Y:S01]  /*7640*/  ISETP.NE.U32.AND P3, PT, R74, RZ, PT ;  /* 0x000000ff4a00720c */ /* 0x000fe20003f65070 */
[----:B------:R-:W1:Y:S03]  /*7650*/  LDCU.64 UR4, c[0x0][0x358] ;  /* 0x00006b00ff0477ac */ /* 0x000e660008000a00 */
[----:B------:R-:W-:Y:S11]  /*7660*/  ISETP.NE.AND.EX P3, PT, R75, RZ, PT, P3 ;  /* 0x000000ff4b00720c */ /* 0x000ff60003f65330 */
[----:B------:R-:W-:Y:S02]  /*7670*/  @!UPT UIADD3 URZ, UPT, UPT, URZ, URZ, URZ ;  /* 0x000000fffffff290 */ /* 0x000fe4000fffe0ff */
[----:B------:R-:W2:Y:S01]  /*7680*/  @P3 LDC.64 R4, c[0x0][0x8a8] ;  /* 0x00022a00ff043b82 */ /* 0x000ea20000000a00 */
[----:B------:R-:W-:Y:S04]  /*7690*/  @P3 IMAD R0, R84, UR50, RZ ;  /* 0x0000003254003c24 */ /* 0x000fe8000f8e02ff */
[----:B--2---:R-:W-:Y:S05]  /*76a0*/  @P3 IMAD.WIDE R4, R0, 0x4, R4 ;  /* 0x0000000400043825 */ /* 0x004fea00078e0204 */
[----:B-1---5:R1:W5:Y:S02]  /*76b0*/  @P3 LDG.E R38, desc[UR4][R4.64] ;  /* 0x0000000404263981 */ /* 0x022364000c1e1900 */
[----:B-1----:R-:W2:Y:S02]  /*76c0*/  @!P3 LDC R38, c[0x0][0x8a0] ;  /* 0x00022800ff26bb82 */ /* 0x002ea40000000800 */
.L_x_108:
[----:B-----5:R-:W-:Y:S01]  /*76d0*/  FSETP.NEU.AND P4, PT, R41, RZ, PT ;  /* 0x000000ff2900720b */ /* 0x020fe20003f8d000 */
[----:B------:R-:W-:Y:S01]  /*76e0*/  BSSY B1, `(.L_x_109) ;  /* 0x000003c000017945 */ /* 0x000fe20003800000 */
[----:B------:R-:W-:Y:S01]  /*76f0*/  SEL R6, RZ, 0xffffffff, P2 ;  /* 0xffffffffff067807 */ /* 0x000fe20001000000 */
[----:B------:R-:W-:Y:S01]  /*7700*/  IMAD.MOV.U32 R106, RZ, RZ, 0x1 ;  /* 0x00000001ff6a7424 */ /* 0x000fe200078e00ff */
[----:B------:R-:W-:Y:S01]  /*7710*/  LOP3.LUT P3, RZ, R94, 0xff, RZ, 0xc0, !PT ;  /* 0x000000ff5eff7812 */ /* 0x000fe2000786c0ff */
[----:B------:R-:W-:Y:S01]  /*7720*/  IMAD.IADD R39, R37, 0x1, R2 ;  /* 0x0000000125277824 */ /* 0x000fe200078e0202 */
[----:B------:R-:W-:Y:S02]  /*7730*/  @P1 SEL R3, RZ, 0xffffffff, P4 ;  /* 0xffffffffff031807 */ /* 0x000fe40002000000 */
[----:B------:R-:W-:Y:S02]  /*7740*/  CS2R R82, SRZ ;  /* 0x0000000000527805 */ /* 0x000fe4000001ff00 */
[----:B------:R-:W-:Y:S02]  /*7750*/  LEA R0, R88, UR48, 0x3 ;  /* 0x0000003058007c11 */ /* 0x000fe4000f8e18ff */
[----:B------:R-:W-:Y:S02]  /*7760*/  CS2R R80, SRZ ;  /* 0x0000000000507805 */ /* 0x000fe4000001ff00 */
[----:B------:R-:W-:Y:S02]  /*7770*/  @P0 SEL R3, R6, R3, !P3 ;  /* 0x0000000306030207 */ /* 0x000fe40005800000 */
[----:B------:R-:W-:Y:S02]  /*7780*/  CS2R R78, SRZ ;  /* 0x00000000004e7805 */ /* 0x000fe4000001ff00 */
[----:B------:R-:W-:Y:S02]  /*7790*/  LEA R105, R36, UR48, 0x3 ;  /* 0x0000003024697c11 */ /* 0x000fe4000f8e18ff */
[----:B------:R-:W-:Y:S02]  /*77a0*/  CS2R R76, SRZ ;  /* 0x00000000004c7805 */ /* 0x000fe4000001ff00 */
[----:B------:R-:W-:Y:S02]  /*77b0*/  @P1 LOP3.LUT R3, R3, 0x1, RZ, 0xc0, !PT ;  /* 0x0000000103031812 */ /* 0x000fe400078ec0ff */
[----:B------:R-:W-:Y:S02]  /*77c0*/  SHF.L.U32 R4, R90, 0x1f, RZ ;  /* 0x0000001f5a047819 */ /* 0x000fe400000006ff */
[----:B------:R-:W-:Y:S02]  /*77d0*/  ISETP.NE.U32.OR P6, PT, R3, 0x1, !P1 ;  /* 0x000000010300780c */ /* 0x000fe40004fc5470 */
[----:B------:R-:W-:Y:S02]  /*77e0*/  PLOP3.LUT P2, PT, PT, PT, UP1, 0x80, 0x8 ;  /* 0x000000000008781c */ /* 0x000fe40003f4f018 */
[----:B------:R-:W-:Y:S02]  /*77f0*/  SEL R3, RZ, 0xffffffff, P4 ;  /* 0xffffffffff037807 */ /* 0x000fe40002000000 */
[----:B------:R-:W-:Y:S07]  /*7800*/  P2R R100, PR, RZ, 0x40 ;  /* 0x00000040ff647803 */ /* 0x000fee0000000000 */
[----:B------:R-:W-:Y:S02]  /*7810*/  @P6 SHF.L.U32 R5, R87, 0x1f, RZ ;  /* 0x0000001f57056819 */ /* 0x000fe400000006ff */
[----:B------:R-:W-:Y:S02]  /*7820*/  @P2 SEL R3, R6, R3, !P3 ;  /* 0x0000000306032207 */ /* 0x000fe40005800000 */
[----:B------:R-:W1:Y:S02]  /*7830*/  @P6 SYNCS.PHASECHK.TRANS64.TRYWAIT P1, [R0+URZ+0x220], R5 ;  /* 0x00022005000065a7 */ /* 0x000e6400080211ff */
[----:B------:R-:W-:Y:S04]  /*7840*/  LOP3.LUT R3, R3, 0x1, RZ, 0xc0, !PT ;  /* 0x0000000103037812 */ /* 0x000fe800078ec0ff */
[----:B------:R-:W-:Y:S04]  /*7850*/  ISETP.NE.U32.AND P5, PT, R3, 0x1, PT ;  /* 0x000000010300780c */ /* 0x000fe80003fa5070 */
[----:B------:R-:W-:Y:S01]  /*7860*/  P2R R107, PR, RZ, 0x20 ;  /* 0x00000020ff6b7803 */ /* 0x000fe20000000000 */
[----:B------:R3:W4:Y:S01]  /*7870*/  SYNCS.PHASECHK.TRANS64.TRYWAIT P0, [R105+URZ+0x260], R4 ;  /* 0x00026004690075a7 */ /* 0x00072200080011ff */
[----:B-1----:R-:W-:Y:S01]  /*7880*/  @P6 SEL R106, RZ, 0x1, !P1 ;  /* 0x00000001ff6a6807 */ /* 0x002fe20004800000 */
[----:B---3--:R-:W-:Y:S06]  /*7890*/  @!P6 BRA `(.L_x_110) ;  /* 0x000000000080e947 */ /* 0x008fec0003800000 */
[----:B------:R-:W-:Y:S01]  /*78a0*/  @P5 IMAD R6, R88, 0x1000, R91 ;  /* 0x0000100058065824 */ /* 0x000fe200078e025b */
[----:B------:R-:W1:Y:S01]  /*78b0*/  S2R R2, SR_CgaCtaId ;  /* 0x0000000000027919 */ /* 0x000e620000008800 */
[----:B------:R-:W-:Y:S01]  /*78c0*/  ISETP.NE.AND P1, PT, R106, RZ, PT ;  /* 0x000000ff6a00720c */ /* 0x000fe20003f25270 */
[----:B------:R-:W-:Y:S01]  /*78d0*/  BSSY B0, `(.L_x_111) ;  /* 0x000000b000007945 */ /* 0x000fe20003800000 */
[----:B------:R-:W-:Y:S01]  /*78e0*/  @P5 VIADD R5, R6, UR48 ;  /* 0x0000003006055c36 */ /* 0x000fe20008000000 */
[----:B------:R-:W-:Y:S02]  /*78f0*/  CS2R R78, SRZ ;  /* 0x00000000004e7805 */ /* 0x000fe4000001ff00 */
[----:B------:R-:W-:Y:S02]  /*7900*/  CS2R R76, SRZ ;  /* 0x00000000004c7805 */ /* 0x000fe4000001ff00 */
[----:B------:R-:W-:Y:S01]  /*7910*/  CS2R R82, SRZ ;  /* 0x0000000000527805 */ /* 0x000fe2000001ff00 */
[----:B------:R-:W-:Y:S01]  /*7920*/  @P5 IMAD R5, R92, -0x10, R5 ;  /* 0xfffffff05c055824 */ /* 0x000fe200078e0205 */
[----:B------:R-:W-:Y:S04]  /*7930*/  CS2R R80, SRZ ;  /* 0x0000000000507805 */ /* 0x000fe8000001ff00 */
[----:B------:R-:W-:Y:S05]  /*7940*/  @P1 BRA `(.L_x_112) ;  /* 0x00000000000c1947 */ /* 0x000fea0003800000 */
[----:B------:R-:W-:Y:S04]  /*7950*/  SHF.L.U32 R3, R87, 0x1f, RZ ;  /* 0x0000001f57037819 */ /* 0x000fe800000006ff */
[----:B------:R-:W3:Y:S02]  /*7960*/  SYNCS.PHASECHK.TRANS64.TRYWAIT P1, [R0+URZ+0x220], R3 ;  /* 0x00022003000075a7 */ /* 0x000ee400080211ff */
[----:B---3--:R-:W-:Y:S05]  /*7970*/  @!P1 BRA `(.L_x_113) ;  /* 0x0000002c00649947 */ /* 0x008fea0003800000 */
.L_x_112:
[----:B------:R-:W-:Y:S05]  /*7980*/  BSYNC B0 ;  /* 0x0000000000007941 */ /* 0x000fea0003800000 */
.L_x_111:
[----:B------:R-:W-:Y:S01]  /*7990*/  ISETP.NE.AND P1, PT, R107, RZ, PT ;  /* 0x000000ff6b00720c */ /* 0x000fe20003f25270 */
[----:B---3--:R-:W-:Y:S02]  /*79a0*/  VIADD R3, R0, 0x230 ;  /* 0x0000023000037836 */ /* 0x008fe40000000000 */
[----:B------:R-:W-:Y:S03]  /*79b0*/  VIADD R88, R88, 0x1 ;  /* 0x0000000158587836 */ /* 0x000fe60000000000 */
[----:B-1----:R-:W-:Y:S07]  /*79c0*/  PRMT R2, R2, 0x654, R3 ;  /* 0x0000065402027816 */ /* 0x002fee0000000003 */
[----:B------:R1:W3:Y:S04]  /*79d0*/  @P1 LDS.128 R76, [R6+UR48+0x400] ;  /* 0x00040030064c1984 */ /* 0x0002e80008000c00 */
[----:B------:R1:W1:Y:S01]  /*79e0*/  @P1 LDS.128 R80, [R5+0x410] ;  /* 0x0004100005501984 */ /* 0x0002620000000c00 */
[C---:B------:R-:W-:Y:S01]  /*79f0*/  ISETP.NE.AND P1, PT, R88.reuse, 0x2, PT ;  /* 0x000000025800780c */ /* 0x040fe20003f25270 */
[----:B------:R-:W-:Y:S01]  /*7a00*/  @!PT LDS RZ, [RZ] ;  /* 0x00000000fffff984 */ /* 0x000fe20000000800 */
[----:B------:R-:W-:Y:S01]  /*7a10*/  @!PT LDS RZ, [RZ] ;  /* 0x00000000fffff984 */ /* 0x000fe20000000800 */
[----:B------:R-:W-:Y:S01]  /*7a20*/  @!PT LDS RZ, [RZ] ;  /* 0x00000000fffff984 */ /* 0x000fe20000000800 */
[----:B------:R-:W-:Y:S01]  /*7a30*/  @!PT LDS RZ, [RZ] ;  /* 0x00000000fffff984 */ /* 0x000fe20000000800 */
[----:B------:R5:W-:Y:S06]  /*7a40*/  MEMBAR.ALL.CTA ;  /* 0x0000000000007992 */ /* 0x000bec0000008000 */
[----:B-----5:R-:W5:Y:S01]  /*7a50*/  FENCE.VIEW.ASYNC.S ;  /* 0x00000000000073c6 */ /* 0x020f620000000000 */
[----:B------:R-:W-:Y:S02]  /*7a60*/  SEL R0, RZ, 0x1, P1 ;  /* 0x00000001ff007807 */ /* 0x000fe40000800000 */
[----:B------:R-:W-:Y:S02]  /*7a70*/  SEL R88, R88, RZ, P1 ;  /* 0x000000ff58587207 */ /* 0x000fe40000800000 */
[----:B------:R-:W-:Y:S01]  /*7a80*/  LOP3.LUT R87, R87, R0, RZ, 0x3c, !PT ;  /* 0x0000000057577212 */ /* 0x000fe200078e3cff */
[----:B-----5:R1:W-:Y:S06]  /*7a90*/  SYNCS.ARRIVE.TRANS64.RED.A1T0 RZ, [R2+URZ], RZ ;  /* 0x000000ff02ff79a7 */ /* 0x0203ec00081004ff */
.L_x_110:
[----:B------:R-:W-:Y:S05]  /*7aa0*/  BSYNC B1 ;  /* 0x0000000000017941 */ /* 0x000fea0003800000 */
.L_x_109:
[----:B------:R-:W-:Y:S04]  /*7ab0*/  SHF.R.U32.HI R0, RZ, 0x15, R39 ;  /* 0x00000015ff007819 */ /* 0x000fe80000011627 */
[----:B------:R-:W-:Y:S01]  /*7ac0*/  LOP3.LUT P1, RZ, R0, 0x3, R95, 0x48, !PT ;  /* 0x0000000300ff7812 */ /* 0x000fe2000782485f */
[----:B------:R-:W-:Y:S01]  /*7ad0*/  @!UPT UIADD3 URZ, UPT, UPT, URZ, URZ, URZ ;  /* 0x000000fffffff290 */ /* 0x000fe2000fffe0ff */
[----:B----4-:R-:W-:Y:S11]  /*7ae0*/  @P0 BRA `(.L_x_114) ;  /* 0x0000000000080947 */ /* 0x010ff60003800000 */
[----:B------:R-:W4:Y:S02]  /*7af0*/  SYNCS.PHASECHK.TRANS64.TRYWAIT P0, [R105+URZ+0x260], R4 ;  /* 0x00026004690075a7 */ /* 0x000f2400080011ff */
[----:B----4-:R-:W-:Y:S05]  /*7b00*/  @!P0 BRA `(.L_x_115) ;  /* 0x0000002c00148947 */ /* 0x010fea0003800000 */
.L_x_114:
[----:B------:R-:W-:Y:S04]  /*7b10*/  BSSY.RECONVERGENT B6, `(.L_x_116) ;  /* 0x0000012000067945 */ /* 0x000fe80003800200 */
[----:B------:R-:W-:Y:S05]  /*7b20*/  @!P1 BRA `(.L_x_117) ;  /* 0x0000000000409947 */ /* 0x000fea0003800000 */
[----:B------:R-:W5:Y:S01]  /*7b30*/  LDCU.64 UR8, c[0x4][0x70] ;  /* 0x01000e00ff0877ac */ /* 0x000f620008000a00 */
[----:B------:R-:W-:Y:S01]  /*7b40*/  MOV R3, 0x0 ;  /* 0x0000000000037802 */ /* 0x000fe20000000f00 */
[----:B------:R-:W-:Y:S02]  /*7b50*/  HFMA2 R12, -RZ, RZ, 0, 5.9604644775390625e-08 ;  /* 0x00000001ff0c7431 */ /* 0x000fe400000001ff */
[----:B------:R-:W-:Y:S02]  /*7b60*/  IMAD.MOV.U32 R8, RZ, RZ, 0x192 ;  /* 0x00000192ff087424 */ /* 0x000fe400078e00ff */
[----:B------:R-:W-:Y:S01]  /*7b70*/  IMAD.MOV.U32 R13, RZ, RZ, RZ ;  /* 0x000000ffff0d7224 */ /* 0x000fe200078e00ff */
[----:B------:R-:W2:Y:S01]  /*7b80*/  LDCU.64 UR6, c[0x4][0x78] ;  /* 0x01000f00ff0677ac */ /* 0x000ea20008000a00 */
[----:B-1----:R-:W1:Y:S01]  /*7b90*/  LDC.64 R2, c[0x4][R3] ;  /* 0x0100000003027b82 */ /* 0x002e620000000a00 */
[----:B------:R-:W3:Y:S01]  /*7ba0*/  LDCU.64 UR4, c[0x4][0x10] ;  /* 0x01000200ff0477ac */ /* 0x000ee20008000a00 */
[----:B-----5:R-:W-:Y:S01]  /*7bb0*/  MOV R5, UR9 ;  /* 0x0000000900057c02 */ /* 0x020fe20008000f00 */
[----:B----4-:R-:W-:Y:S01]  /*7bc0*/  IMAD.U32 R4, RZ, RZ, UR8 ;  /* 0x00000008ff047e24 */ /* 0x010fe2000f8e00ff */
[----:B--2---:R-:W-:Y:S01]  /*7bd0*/  MOV R7, UR7 ;  /* 0x0000000700077c02 */ /* 0x004fe20008000f00 */
[----:B------:R-:W-:Y:S01]  /*7be0*/  IMAD.U32 R6, RZ, RZ, UR6 ;  /* 0x00000006ff067e24 */ /* 0x000fe2000f8e00ff */
[----:B---3--:R-:W-:Y:S01]  /*7bf0*/  MOV R11, UR5 ;  /* 0x00000005000b7c02 */ /* 0x008fe20008000f00 */
[----:B------:R-:W-:Y:S02]  /*7c00*/  IMAD.U32 R10, RZ, RZ, UR4 ;  /* 0x00000004ff0a7e24 */ /* 0x000fe4000f8e00ff */
[----:B------:R-:W-:Y:S07]  /*7c10*/  LEPC R20, `(.L_x_117) ;  /* 0x000000001014794e */ /* 0x000fee0000000000 */
[----:B-1----:R-:W-:Y:S05]  /*7c20*/  CALL.ABS.NOINC R2 ;  /* 0x0000000002007343 */ /* 0x002fea0003c00000 */
.L_x_117:
[----:B------:R-:W-:Y:S05]  /*7c30*/  BSYNC.RECONVERGENT B6 ;  /* 0x0000000000067941 */ /* 0x000fea0003800200 */
.L_x_116:
[-C--:B---3--:R-:W-:Y:S01]  /*7c40*/  F2FP.F16.E4M3.UNPACK_B R42, R76.reuse ;  /* 0x0000004cff2a723e */ /* 0x088fe200020006ff */
[----:B------:R-:W-:Y:S05]  /*7c50*/  WARPSYNC.ALL ;  /* 0x0000000000007948 */ /* 0x000fea0003800000 */
[----:B------:R-:W-:Y:S01]  /*7c60*/  R2UR UR4, R39 ;  /* 0x00000000270472ca */ /* 0x000fe200000e0000 */
[--C-:B------:R-:W-:Y:S01]  /*7c70*/  HADD2.F32 R40, -RZ, R42.reuse.H0_H0 ;  /* 0x2000002aff287230 */ /* 0x100fe20000004100 */
[----:B------:R-:W-:Y:S01]  /*7c80*/  F2FP.F16.E4M3.UNPACK_B R44, R76.H1 ;  /* 0x0000004cff2c723e */ /* 0x000fe200030006ff */
[----:B------:R-:W-:Y:S01]  /*7c90*/  HADD2.F32 R43, -RZ, R42.H1_H1 ;  /* 0x3000002aff2b7230 */ /* 0x000fe20000004100 */
[-C--:B------:R-:W-:Y:S01]  /*7ca0*/  F2FP.F16.E4M3.UNPACK_B R46, R77.reuse ;  /* 0x0000004dff2e723e */ /* 0x080fe200020006ff */
[----:B------:R-:W-:Y:S01]  /*7cb0*/  BSSY.RECONVERGENT B0, `(.L_x_118) ;  /* 0x0000099000007945 */ /* 0x000fe20003800200 */
[----:B------:R-:W-:Y:S01]  /*7cc0*/  F2FP.F16.E4M3.UNPACK_B R48, R77.H1 ;  /* 0x0000004dff30723e */ /* 0x000fe200030006ff */
[--C-:B------:R-:W-:Y:S01]  /*7cd0*/  HADD2.F32 R42, -RZ, R44.reuse.H0_H0 ;  /* 0x2000002cff2a7230 */ /* 0x100fe20000004100 */
[-C--:B------:R-:W-:Y:S01]  /*7ce0*/  F2FP.F16.E4M3.UNPACK_B R50, R78.reuse ;  /* 0x0000004eff32723e */ /* 0x080fe200020006ff */
[----:B------:R-:W-:Y:S01]  /*7cf0*/  HADD2.F32 R44, -RZ, R44.H1_H1 ;  /* 0x3000002cff2c7230 */ /* 0x000fe20000004100 */
[----:B------:R-:W-:Y:S01]  /*7d00*/  F2FP.F16.E4M3.UNPACK_B R52, R78.H1 ;  /* 0x0000004eff34723e */ /* 0x000fe200030006ff */
[--C-:B------:R-:W-:Y:S01]  /*7d10*/  HADD2.F32 R45, -RZ, R46.reuse.H0_H0 ;  /* 0x2000002eff2d7230 */ /* 0x100fe20000004100 */
[----:B------:R-:W-:Y:S01]  /*7d20*/  F2FP.F16.E4M3.UNPACK_B R54, R79 ;  /* 0x0000004fff36723e */ /* 0x000fe200020006ff */
[----:B-1--4-:R-:W-:Y:S01]  /*7d30*/  LDTM.16dp32bit_t0_t15.x32 R4, tmem[UR4] ;  /* 0x00000004000479ee */ /* 0x012fe20008a80000 */
[----:B------:R-:W2:Y:S01]  /*7d40*/  LDTM.16dp32bit_t16_t31.x32 R4, tmem[UR4+0x20] ;  /* 0x00002004000479ee */ /* 0x000ea20008aa0000 */
[----:B------:R-:W-:Y:S01]  /*7d50*/  ISETP.NE.AND P6, PT, R100, RZ, PT ;  /* 0x000000ff6400720c */ /* 0x000fe20003fc5270 */
[----:B------:R-:W-:Y:S01]  /*7d60*/  HADD2.F32 R46, -RZ, R46.H1_H1 ;  /* 0x3000002eff2e7230 */ /* 0x000fe20000004100 */
[----:B------:R-:W-:Y:S01]  /*7d70*/  IADD3 R113, PT, PT, R91, UR48, RZ ;  /* 0x000000305b717c10 */ /* 0x000fe2000fffe0ff */
[--C-:B------:R-:W-:Y:S01]  /*7d80*/  HADD2.F32 R49, -RZ, R50.reuse.H0_H0 ;  /* 0x20000032ff317230 */ /* 0x100fe20000004100 */
[----:B------:R-:W-:Y:S01]  /*7d90*/  SHF.L.U32 R112, R98, 0x4, RZ ;  /* 0x0000000462707819 */ /* 0x000fe200000006ff */
[----:B------:R-:W-:Y:S01]  /*7da0*/  HADD2.F32 R50, -RZ, R50.H1_H1 ;  /* 0x30000032ff327230 */ /* 0x000fe20000004100 */
[----:B------:R-:W-:Y:S01]  /*7db0*/  F2FP.F16.E4M3.UNPACK_B R58, R80 ;  /* 0x00000050ff3a723e */ /* 0x000fe200020006ff */
[--C-:B------:R-:W-:Y:S01]  /*7dc0*/  HADD2.F32 R53, -RZ, R54.reuse.H0_H0 ;  /* 0x20000036ff357230 */ /* 0x100fe20000004100 */
[----:B------:R-:W-:Y:S01]  /*7dd0*/  IADD3 R104, PT, PT, R113, R112, RZ ;  /* 0x0000007071687210 */ /* 0x000fe20007ffe0ff */
[----:B------:R-:W-:Y:S01]  /*7de0*/  HADD2.F32 R54, -RZ, R54.H1_H1 ;  /* 0x30000036ff367230 */ /* 0x000fe20000004100 */
[----:B------:R-:W-:Y:S01]  /*7df0*/  F2FP.F16.E4M3.UNPACK_B R62, R81 ;  /* 0x00000051ff3e723e */ /* 0x000fe200020006ff */
[--C-:B------:R-:W-:Y:S01]  /*7e00*/  HADD2.F32 R57, -RZ, R58.reuse.H0_H0 ;  /* 0x2000003aff397230 */ /* 0x100fe20000004100 */
[----:B------:R-:W-:Y:S01]  /*7e10*/  F2FP.F16.E4M3.UNPACK_B R66, R82 ;  /* 0x00000052ff42723e */ /* 0x000fe200020006ff */
[----:B------:R-:W-:Y:S01]  /*7e20*/  HADD2.F32 R58, -RZ, R58.H1_H1 ;  /* 0x3000003aff3a7230 */ /* 0x000fe20000004100 */
[----:B------:R-:W-:Y:S01]  /*7e30*/  F2FP.F16.E4M3.UNPACK_B R70, R83 ;  /* 0x00000053ff46723e */ /* 0x000fe200020006ff */
[--C-:B------:R-:W-:Y:S01]  /*7e40*/  HADD2.F32 R61, -RZ, R62.reuse.H0_H0 ;  /* 0x2000003eff3d7230 */ /* 0x100fe20000004100 */
[----:B------:R-:W-:Y:S01]  /*7e50*/  F2FP.F16.E4M3.UNPACK_B R56, R79.H1 ;  /* 0x0000004fff38723e */ /* 0x000fe200030006ff */
[----:B------:R-:W-:Y:S01]  /*7e60*/  HADD2.F32 R62, -RZ, R62.H1_H1 ;  /* 0x3000003eff3e7230 */ /* 0x000fe20000004100 */
[----:B------:R-:W-:Y:S01]  /*7e70*/  F2FP.F16.E4M3.UNPACK_B R60, R80.H1 ;  /* 0x00000050ff3c723e */ /* 0x000fe200030006ff */
[--C-:B------:R-:W-:Y:S01]  /*7e80*/  HADD2.F32 R65, -RZ, R66.reuse.H0_H0 ;  /* 0x20000042ff417230 */ /* 0x100fe20000004100 */
[----:B------:R-:W-:Y:S01]  /*7e90*/  F2FP.F16.E4M3.UNPACK_B R64, R81.H1 ;  /* 0x00000051ff40723e */ /* 0x000fe200030006ff */
[----:B------:R-:W-:Y:S01]  /*7ea0*/  HADD2.F32 R66, -RZ, R66.H1_H1 ;  /* 0x30000042ff427230 */ /* 0x000fe20000004100 */
[----:B------:R-:W-:Y:S01]  /*7eb0*/  F2FP.F16.E4M3.UNPACK_B R68, R82.H1 ;  /* 0x00000052ff44723e */ /* 0x000fe200030006ff */
[C---:B--2---:R-:W-:Y:S01]  /*7ec0*/  FMUL R0, R38.reuse, R4 ;  /* 0x0000000426007220 */ /* 0x044fe20000400000 */
[C---:B------:R-:W-:Y:S01]  /*7ed0*/  FMUL R2, R38.reuse, R5 ;  /* 0x0000000526027220 */ /* 0x040fe20000400000 */
[C---:B------:R-:W-:Y:S01]  /*7ee0*/  FMUL R4, R38.reuse, R8 ;  /* 0x0000000826047220 */ /* 0x040fe20000400000 */
[C---:B------:R-:W-:Y:S01]  /*7ef0*/  FMUL R5, R38.reuse, R9 ;  /* 0x0000000926057220 */ /* 0x040fe20000400000 */
[C---:B------:R-:W-:Y:S01]  /*7f00*/  FFMA R0, R41.reuse, R40, R0 ;  /* 0x0000002829007223 */ /* 0x040fe20000000000 */
[C---:B------:R-:W-:Y:S01]  /*7f10*/  FFMA R2, R41.reuse, R43, R2 ;  /* 0x0000002b29027223 */ /* 0x040fe20000000002 */
[C---:B------:R-:W-:Y:S01]  /*7f20*/  FMUL R8, R38.reuse, R12 ;  /* 0x0000000c26087220 */ /* 0x040fe20000400000 */
        /* <DEDUP_REMOVED lines=9> */
[--C-:B------:R-:W-:Y:S02]  /*7fc0*/  HADD2.F32 R69, -RZ, R70.reuse.H0_H0 ;  /* 0x20000046ff457230 */ /* 0x100fe40000004100 */
[C---:B------:R-:W-:Y:S01]  /*7fd0*/  FMUL R28, R38.reuse, R32 ;  /* 0x00000020261c7220 */ /* 0x040fe20000400000 */
[----:B------:R-:W-:Y:S02]  /*7fe0*/  HADD2.F32 R70, -RZ, R70.H1_H1 ;  /* 0x30000046ff467230 */ /* 0x000fe40000004100 */
[C---:B------:R-:W-:Y:S01]  /*7ff0*/  FMUL R29, R38.reuse, R33 ;  /* 0x00000021261d7220 */ /* 0x040fe20000400000 */
[C---:B------:R-:W-:Y:S01]  /*8000*/  FMUL R3, R38.reuse, R6 ;  /* 0x0000000626037220 */ /* 0x040fe20000400000 */
[C---:B------:R-:W-:Y:S01]  /*8010*/  FMUL R7, R38.reuse, R7 ;  /* 0x0000000726077220 */ /* 0x040fe20000400000 */
[--C-:B------:R-:W-:Y:S02]  /*8020*/  HADD2.F32 R47, -RZ, R48.reuse.H0_H0 ;  /* 0x20000030ff2f7230 */ /* 0x100fe40000004100 */
[C---:B------:R-:W-:Y:S01]  /*8030*/  FMUL R6, R38.reuse, R10 ;  /* 0x0000000a26067220 */ /* 0x040fe20000400000 */
[C---:B------:R-:W-:Y:S01]  /*8040*/  FFMA R3, R41.reuse, R42, R3 ;  /* 0x0000002a29037223 */ /* 0x040fe20000000003 */
[----:B------:R-:W-:Y:S02]  /*8050*/  HADD2.F32 R48, -RZ, R48.H1_H1 ;  /* 0x30000030ff307230 */ /* 0x000fe40000004100 */
[C---:B------:R-:W-:Y:S01]  /*8060*/  FFMA R7, R41.reuse, R44, R7 ;  /* 0x0000002c29077223 */ /* 0x040fe20000000007 */
[C---:B------:R-:W-:Y:S01]  /*8070*/  FFMA R4, R41.reuse, R45, R4 ;  /* 0x0000002d29047223 */ /* 0x040fe20000000004 */
[C---:B------:R-:W-:Y:S01]  /*8080*/  FFMA R5, R41.reuse, R46, R5 ;  /* 0x0000002e29057223 */ /* 0x040fe20000000005 */
[----:B------:R-:W-:Y:S01]  /*8090*/  F2FP.F16.E4M3.UNPACK_B R72, R83.H1 ;  /* 0x00000053ff48723e */ /* 0x000fe200030006ff */
[----:B------:R-:W-:Y:S01]  /*80a0*/  FFMA R6, R41, R47, R6 ;  /* 0x0000002f29067223 */ /* 0x000fe20000000006 */
[----:B------:R-:W-:Y:S01]  /*80b0*/  F2FP.SATFINITE.E4M3.F32.PACK_AB_MERGE_C R101, R7, R3, RZ ;  /* 0x000000030765723e */ /* 0x000fe200048070ff */
[C---:B------:R-:W-:Y:S01]  /*80c0*/  FMUL R11, R38.reuse, R11 ;  /* 0x0000000b260b7220 */ /* 0x040fe20000400000 */
[--C-:B------:R-:W-:Y:S02]  /*80d0*/  HADD2.F32 R51, -RZ, R52.reuse.H0_H0 ;  /* 0x20000034ff337230 */ /* 0x100fe40000004100 */
[----:B------:R-:W-:Y:S01]  /*80e0*/  FMUL R10, R38, R14 ;  /* 0x0000000e260a7220 */ /* 0x000fe20000400000 */
[----:B------:R-:W-:Y:S01]  /*80f0*/  HADD2.F32 R52, -RZ, R52.H1_H1 ;  /* 0x30000034ff347230 */ /* 0x000fe20000004100 */
[----:B------:R-:W-:Y:S01]  /*8100*/  F2FP.SATFINITE.E4M3.F32.PACK_AB_MERGE_C R100, R2, R0, R101 ;  /* 0x000000000264723e */ /* 0x000fe20004807065 */
[C---:B------:R-:W-:Y:S01]  /*8110*/  FFMA R11, R41.reuse, R48, R11 ;  /* 0x00000030290b7223 */ /* 0x040fe2000000000b */
[C---:B------:R-:W-:Y:S01]  /*8120*/  FFMA R8, R41.reuse, R49, R8 ;  /* 0x0000003129087223 */ /* 0x040fe20000000008 */
[----:B------:R-:W-:Y:S01]  /*8130*/  FFMA R9, R41, R50, R9 ;  /* 0x0000003229097223 */ /* 0x000fe20000000009 */
[----:B------:R-:W-:Y:S01]  /*8140*/  ISETP.NE.AND P0, PT, R93, RZ, PT ;  /* 0x000000ff5d00720c */ /* 0x000fe20003f05270 */
[----:B------:R-:W-:Y:S01]  /*8150*/  FFMA R10, R41, R51, R10 ;  /* 0x00000033290a7223 */ /* 0x000fe2000000000a */
[----:B------:R-:W-:Y:S01]  /*8160*/  F2FP.SATFINITE.E4M3.F32.PACK_AB_MERGE_C R102, R11, R6, RZ ;  /* 0x000000060b66723e */ /* 0x000fe200048070ff */
[C---:B------:R-:W-:Y:S01]  /*8170*/  FMUL R15, R38.reuse, R15 ;  /* 0x0000000f260f7220 */ /* 0x040fe20000400000 */
[--C-:B------:R-:W-:Y:S02]  /*8180*/  HADD2.F32 R55, -RZ, R56.reuse.H0_H0 ;  /* 0x20000038ff377230 */ /* 0x100fe40000004100 */
[C---:B------:R-:W-:Y:S01]  /*8190*/  FMUL R14, R38.reuse, R18 ;  /* 0x00000012260e7220 */ /* 0x040fe20000400000 */
[----:B------:R-:W-:Y:S01]  /*81a0*/  HADD2.F32 R56, -RZ, R56.H1_H1 ;  /* 0x30000038ff387230 */ /* 0x000fe20000004100 */
[----:B------:R-:W-:Y:S01]  /*81b0*/  F2FP.SATFINITE.E4M3.F32.PACK_AB_MERGE_C R101, R5, R4, R102 ;  /* 0x000000040565723e */ /* 0x000fe20004807066 */
[C---:B------:R-:W-:Y:S01]  /*81c0*/  FFMA R15, R41.reuse, R52, R15 ;  /* 0x00000034290f7223 */ /* 0x040fe2000000000f */
[C---:B------:R-:W-:Y:S01]  /*81d0*/  FFMA R12, R41.reuse, R53, R12 ;  /* 0x00000035290c7223 */ /* 0x040fe2000000000c */
[C---:B------:R-:W-:Y:S01]  /*81e0*/  FFMA R13, R41.reuse, R54, R13 ;  /* 0x00000036290d7223 */ /* 0x040fe2000000000d */
[C---:B------:R-:W-:Y:S01]  /*81f0*/  FMUL R19, R38.reuse, R19 ;  /* 0x0000001326137220 */ /* 0x040fe20000400000 */
[--C-:B------:R-:W-:Y:S02]  /*8200*/  HADD2.F32 R59, -RZ, R60.reuse.H0_H0 ;  /* 0x2000003cff3b7230 */ /* 0x100fe40000004100 */
[C---:B------:R-:W-:Y:S01]  /*8210*/  FFMA R14, R41.reuse, R55, R14 ;  /* 0x00000037290e7223 */ /* 0x040fe2000000000e */
[----:B------:R-:W-:Y:S02]  /*8220*/  HADD2.F32 R60, -RZ, R60.H1_H1 ;  /* 0x3000003cff3c7230 */ /* 0x000fe40000004100 */
[C---:B------:R-:W-:Y:S01]  /*8230*/  FMUL R18, R38.reuse, R22 ;  /* 0x0000001626127220 */ /* 0x040fe20000400000 */
[C---:B------:R-:W-:Y:S01]  /*8240*/  FFMA R19, R41.reuse, R56, R19 ;  /* 0x0000003829137223 */ /* 0x040fe20000000013 */
[C---:B------:R-:W-:Y:S01]  /*8250*/  FMUL R23, R38.reuse, R23 ;  /* 0x0000001726177220 */ /* 0x040fe20000400000 */
[C---:B------:R-:W-:Y:S01]  /*8260*/  FFMA R16, R41.reuse, R57, R16 ;  /* 0x0000003929107223 */ /* 0x040fe20000000010 */
[C---:B------:R-:W-:Y:S01]  /*8270*/  FFMA R17, R41.reuse, R58, R17 ;  /* 0x0000003a29117223 */ /* 0x040fe20000000011 */
        /* <DEDUP_REMOVED lines=9> */
[----:B------:R-:W-:Y:S01]  /*8310*/  FFMA R22, R41, R63, R22 ;  /* 0x0000003f29167223 */ /* 0x000fe20000000016 */
[----:B------:R-:W-:Y:S02]  /*8320*/  HADD2.F32 R68, -RZ, R68.H1_H1 ;  /* 0x30000044ff447230 */ /* 0x000fe40000004100 */
[C---:B------:R-:W-:Y:S01]  /*8330*/  FMUL R26, R38.reuse, R30 ;  /* 0x0000001e261a7220 */ /* 0x040fe20000400000 */
[----:B------:R-:W-:Y:S01]  /*8340*/  F2FP.SATFINITE.E4M3.F32.PACK_AB_MERGE_C R103, R15, R10, RZ ;  /* 0x0000000a0f67723e */ /* 0x000fe200048070ff */
        /* <DEDUP_REMOVED lines=8> */
[----:B------:R-:W-:Y:S01]  /*83d0*/  F2FP.SATFINITE.E4M3.F32.PACK_AB_MERGE_C R102, R9, R8, R103 ;  /* 0x000000080966723e */ /* 0x000fe20004807067 */
[----:B------:R-:W-:Y:S01]  /*83e0*/  FFMA R31, R41, R68, R31 ;  /* 0x00000044291f7223 */ /* 0x000fe2000000001f */
[----:B------:R-:W-:Y:S01]  /*83f0*/  FMUL R35, R38, R35 ;  /* 0x0000002326237220 */ /* 0x000fe20000400000 */
[----:B------:R-:W-:Y:S01]  /*8400*/  F2FP.SATFINITE.E4M3.F32.PACK_AB_MERGE_C R103, R19, R14, RZ ;  /* 0x0000000e1367723e */ /* 0x000fe200048070ff */
[C---:B------:R-:W-:Y:S01]  /*8410*/  FFMA R28, R41.reuse, R69, R28 ;  /* 0x00000045291c7223 */ /* 0x040fe2000000001c */
[C---:B------:R-:W-:Y:S01]  /*8420*/  FFMA R29, R41.reuse, R70, R29 ;  /* 0x00000046291d7223 */ /* 0x040fe2000000001d */
[C---:B------:R-:W-:Y:S01]  /*8430*/  FFMA R30, R41.reuse, R71, R30 ;  /* 0x00000047291e7223 */ /* 0x040fe2000000001e */
[----:B------:R-:W-:Y:S01]  /*8440*/  FFMA R35, R41, R72, R35 ;  /* 0x0000004829237223 */ /* 0x000fe20000000023 */
[----:B------:R-:W-:Y:S02]  /*8450*/  F2FP.SATFINITE.E4M3.F32.PACK_AB_MERGE_C R103, R13, R12, R103 ;  /* 0x0000000c0d67723e */ /* 0x000fe40004807067 */
[----:B------:R-:W-:Y:S02]  /*8460*/  F2FP.SATFINITE.E4M3.F32.PACK_AB_MERGE_C R108, R23, R18, RZ ;  /* 0x00000012176c723e */ /* 0x000fe400048070ff */
[----:B------:R-:W-:Y:S01]  /*8470*/  F2FP.SATFINITE.E4M3.F32.PACK_AB_MERGE_C R109, R27, R22, RZ ;  /* 0x000000161b6d723e */ /* 0x000fe200048070ff */
[----:B------:R1:W-:Y:S01]  /*8480*/  STS.128 [R91+UR48+0x2400], R100 ;  /* 0x002400645b007988 */ /* 0x0003e20008000c30 */
[----:B------:R-:W-:Y:S02]  /*8490*/  F2FP.SATFINITE.E4M3.F32.PACK_AB_MERGE_C R110, R31, R26, RZ ;  /* 0x0000001a1f6e723e */ /* 0x000fe400048070ff */
[----:B------:R-:W-:Y:S02]  /*84a0*/  F2FP.SATFINITE.E4M3.F32.PACK_AB_MERGE_C R114, R35, R30, RZ ;  /* 0x0000001e2372723e */ /* 0x000fe400048070ff */
[----:B------:R-:W-:Y:S02]  /*84b0*/  F2FP.SATFINITE.E4M3.F32.PACK_AB_MERGE_C R108, R17, R16, R108 ;  /* 0x00000010116c723e */ /* 0x000fe4000480706c */
[----:B------:R-:W-:Y:S02]  /*84c0*/  F2FP.SATFINITE.E4M3.F32.PACK_AB_MERGE_C R109, R21, R20, R109 ;  /* 0x00000014156d723e */ /* 0x000fe4000480706d */
[----:B------:R-:W-:Y:S02]  /*84d0*/  F2FP.SATFINITE.E4M3.F32.PACK_AB_MERGE_C R110, R25, R24, R110 ;  /* 0x00000018196e723e */ /* 0x000fe4000480706e */
[----:B------:R-:W-:Y:S02]  /*84e0*/  F2FP.SATFINITE.E4M3.F32.PACK_AB_MERGE_C R111, R29, R28, R114 ;  /* 0x0000001c1d6f723e */ /* 0x000fe40004807072 */
[----:B------:R-:W-:Y:S02]  /*84f0*/  LEA R113, R88, UR48, 0x3 ;  /* 0x0000003058717c11 */ /* 0x000fe4000f8e18ff */
[----:B------:R-:W-:Y:S01]  /*8500*/  @P6 SHF.L.U32 R114, R87, 0x1f, RZ ;  /* 0x0000001f57726819 */ /* 0x000fe200000006ff */
[----:B------:R1:W-:Y:S01]  /*8510*/  STS.128 [R104+0x2410], R108 ;  /* 0x0024106c68007388 */ /* 0x0003e20000000c00 */
[----:B------:R-:W-:Y:S01]  /*8520*/  @!PT LDS RZ, [RZ] ;  /* 0x00000000fffff984 */ /* 0x000fe20000000800 */
[----:B------:R-:W-:Y:S01]  /*8530*/  @!PT LDS RZ, [RZ] ;  /* 0x00000000fffff984 */ /* 0x000fe20000000800 */
[----:B------:R-:W-:Y:S01]  /*8540*/  @!PT LDS RZ, [RZ] ;  /* 0x00000000fffff984 */ /* 0x000fe20000000800 */
[----:B------:R-:W-:Y:S01]  /*8550*/  @!PT LDS RZ, [RZ] ;  /* 0x00000000fffff984 */ /* 0x000fe20000000800 */
[----:B------:R2:W-:Y:S07]  /*8560*/  MEMBAR.ALL.CTA ;  /* 0x0000000000007992 */ /* 0x0005ee0000008000 */
[----:B--2---:R-:W2:Y:S02]  /*8570*/  FENCE.VIEW.ASYNC.S ;  /* 0x00000000000073c6 */ /* 0x004ea40000000000 */
[----:B--2---:R-:W-:Y:S06]  /*8580*/  BAR.SYNC.DEFER_BLOCKING 0x1, 0x80 ;  /* 0x0042000000007b1d */ /* 0x004fec0000010000 */
[----:B------:R-:W-:Y:S05]  /*8590*/  @P0 BRA `(.L_x_119) ;  /* 0x0000000000280947 */ /* 0x000fea0003800000 */
[----:B------:R-:W2:Y:S01]  /*85a0*/  LDCU.64 UR6, c[0x0][0x348] ;  /* 0x00006900ff0677ac */ /* 0x000ea20008000a00 */
[----:B------:R-:W-:Y:S01]  /*85b0*/  UIADD3 UR4, UPT, UPT, UR48, 0x2400, URZ ;  /* 0x0000240030047890 */ /* 0x000fe2000fffe0ff */
[----:B------:R-:W-:Y:S05]  /*85c0*/  UMOV UR41, UR49 ;  /* 0x0000003100297c82 */ /* 0x000fea0008000000 */
[----:B------:R-:W-:Y:S04]  /*85d0*/  MOV R99, UR4 ;  /* 0x0000000400637c02 */ /* 0x000fe80008000f00 */
[----:B------:R-:W-:Y:S01]  /*85e0*/  R2UR UR40, R99 ;  /* 0x00000000632872ca */ /* 0x000fe200000e0000 */
[----:B--2---:R-:W-:Y:S04]  /*85f0*/  UIADD3 UR4, UP0, UPT, UR6, 0x680, URZ ;  /* 0x0000068006047890 */ /* 0x004fe8000ff1e0ff */
[----:B------:R-:W-:Y:S09]  /*8600*/  UIADD3.X UR5, UPT, UPT, URZ, UR7, URZ, UP0, !UPT ;  /* 0x00000007ff057290 */ /* 0x000ff200087fe4ff */
[----:B------:R2:W-:Y:S01]  /*8610*/  UTMASTG.4D [UR40], [UR4] ;  /* 0x00000028040073b5 */ /* 0x0005e20008018000 */
[----:B------:R0:W-:Y:S01]  /*8620*/  UTMACMDFLUSH ;  /* 0x00000000000079b7 */ /* 0x0001e20000000000 */
[----:B--2---:R-:W-:Y:S04]  /*8630*/  DEPBAR.LE SB0, 0x1 ;  /* 0x000080400000791a */ /* 0x004fe80000000000 */
.L_x_119:
[----:B------:R-:W-:Y:S05]  /*8640*/  BSYNC.RECONVERGENT B0 ;  /* 0x0000000000007941 */ /* 0x000fea0003800200 */
.L_x_118:
[----:B------:R-:W-:Y:S06]  /*8650*/  BAR.SYNC.DEFER_BLOCKING 0x1, 0x80 ;  /* 0x0042000000007b1d */ /* 0x000fec0000010000 */
[----:B------:R-:W2:Y:S01]  /*8660*/  @P6 SYNCS.PHASECHK.TRANS64.TRYWAIT P0, [R113+URZ+0x220], R114 ;  /* 0x00022072710065a7 */ /* 0x000ea200080011ff */
[----:B------:R-:W-:Y:S01]  /*8670*/  BSSY B1, `(.L_x_120) ;  /* 0x0000020000017945 */ /* 0x000fe20003800000 */
[----:B--2---:R-:W-:Y:S03]  /*8680*/  @P6 SEL R106, RZ, 0x1, !P0 ;  /* 0x00000001ff6a6807 */ /* 0x004fe60004000000 */
[----:B------:R-:W-:Y:S05]  /*8690*/  @!P6 BRA `(.L_x_121) ;  /* 0x000000000074e947 */ /* 0x000fea0003800000 */
[----:B------:R-:W-:Y:S01]  /*86a0*/  ISETP.NE.AND P1, PT, R107, RZ, PT ;  /* 0x000000ff6b00720c */ /* 0x000fe20003f25270 */
[----:B------:R-:W2:Y:S01]  /*86b0*/  S2R R0, SR_CgaCtaId ;  /* 0x0000000000007919 */ /* 0x000ea20000008800 */
[----:B------:R-:W-:Y:S01]  /*86c0*/  ISETP.NE.AND P0, PT, R106, RZ, PT ;  /* 0x000000ff6a00720c */ /* 0x000fe20003f05270 */
[----:B------:R-:W-:Y:S10]  /*86d0*/  BSSY B0, `(.L_x_122) ;  /* 0x0000008000007945 */ /* 0x000ff40003800000 */
[----:B------:R-:W-:Y:S05]  /*86e0*/  @P1 IMAD R2, R88, 0x1000, R91 ;  /* 0x0000100058021824 */ /* 0x000fea00078e025b */
[----:B------:R-:W-:Y:S05]  /*86f0*/  @P1 IADD3 R3, PT, PT, R2, UR48, RZ ;  /* 0x0000003002031c10 */ /* 0x000fea000fffe0ff */
[----:B------:R-:W-:Y:S01]  /*8700*/  @P1 IMAD.IADD R3, R3, 0x1, R112 ;  /* 0x0000000103031824 */ /* 0x000fe200078e0270 */
[----:B------:R-:W-:Y:S06]  /*8710*/  @P0 BRA `(.L_x_123) ;  /* 0x00000000000c0947 */ /* 0x000fec0003800000 */
[----:B------:R-:W-:Y:S04]  /*8720*/  SHF.L.U32 R4, R87, 0x1f, RZ ;  /* 0x0000001f57047819 */ /* 0x000fe800000006ff */
[----:B------:R-:W3:Y:S02]  /*8730*/  SYNCS.PHASECHK.TRANS64.TRYWAIT P0, [R113+URZ+0x220], R4 ;  /* 0x00022004710075a7 */ /* 0x000ee400080011ff */
[----:B---3--:R-:W-:Y:S05]  /*8740*/  @!P0 BRA `(.L_x_124) ;  /* 0x0000002000188947 */ /* 0x008fea0003800000 */
.L_x_123:
[----:B------:R-:W-:Y:S05]  /*8750*/  BSYNC B0 ;  /* 0x0000000000007941 */ /* 0x000fea0003800000 */
.L_x_122:
[----:B------:R-:W-:Y:S01]  /*8760*/  ISETP.NE.AND P0, PT, R107, RZ, PT ;  /* 0x000000ff6b00720c */ /* 0x000fe20003f05270 */
[----:B---3--:R-:W-:Y:S02]  /*8770*/  VIADD R113, R113, 0x230 ;  /* 0x0000023071717836 */ /* 0x008fe40000000000 */
[----:B------:R-:W-:Y:S03]  /*8780*/  VIADD R88, R88, 0x1 ;  /* 0x0000000158587836 */ /* 0x000fe60000000000 */
[----:B--2---:R-:W-:Y:S07]  /*8790*/  PRMT R0, R0, 0x654, R113 ;  /* 0x0000065400007816 */ /* 0x004fee0000000071 */
[----:B------:R2:W3:Y:S04]  /*87a0*/  @P0 LDS.128 R76, [R2+UR48+0x400] ;  /* 0x00040030024c0984 */ /* 0x0004e80008000c00 */
[----:B------:R2:W4:Y:S01]  /*87b0*/  @P0 LDS.128 R80, [R3+0x410] ;  /* 0x0004100003500984 */ /* 0x0005220000000c00 */
[C---:B------:R-:W-:Y:S01]  /*87c0*/  ISETP.NE.AND P0, PT, R88.reuse, 0x2, PT ;  /* 0x000000025800780c */ /* 0x040fe20003f05270 */
[----:B------:R-:W-:Y:S01]  /*87d0*/  @!PT LDS RZ, [RZ] ;  /* 0x00000000fffff984 */ /* 0x000fe20000000800 */
[----:B------:R-:W-:Y:S01]  /*87e0*/  @!PT LDS RZ, [RZ] ;  /* 0x00000000fffff984 */ /* 0x000fe20000000800 */
[----:B------:R-:W-:Y:S01]  /*87f0*/  @!PT LDS RZ, [RZ] ;  /* 0x00000000fffff984 */ /* 0x000fe20000000800 */
[----:B------:R-:W-:Y:S01]  /*8800*/  @!PT LDS RZ, [RZ] ;  /* 0x00000000fffff984 */ /* 0x000fe20000000800 */
[----:B------:R5:W-:Y:S06]  /*8810*/  MEMBAR.ALL.CTA ;  /* 0x0000000000007992 */ /* 0x000bec0000008000 */
[----:B-----5:R-:W5:Y:S01]  /*8820*/  FENCE.VIEW.ASYNC.S ;  /* 0x00000000000073c6 */ /* 0x020f620000000000 */
[----:B------:R-:W-:Y:S01]  /*8830*/  SEL R88, R88, RZ, P0 ;  /* 0x000000ff58587207 */ /* 0x000fe20000000000 */
[----:B-----5:R5:W-:Y:S02]  /*8840*/  SYNCS.ARRIVE.TRANS64.RED.A1T0 RZ, [R0+URZ], RZ ;  /* 0x000000ff00ff79a7 */ /* 0x020be400081004ff */
[----:B-----5:R-:W-:Y:S04]  /*8850*/  SEL R0, RZ, 0x1, P0 ;  /* 0x00000001ff007807 */ /* 0x020fe80000000000 */
[----:B--23--:R-:W-:Y:S02]  /*8860*/  LOP3.LUT R87, R87, R0, RZ, 0x3c, !PT ;  /* 0x0000000057577212 */ /* 0x00cfe400078e3cff */
.L_x_121:
[----:B------:R-:W-:Y:S05]  /*8870*/  BSYNC B1 ;  /* 0x0000000000017941 */ /* 0x000fea0003800000 */
.L_x_120:
[----:B------:R-:W-:Y:S05]  /*8880*/  VIADD R0, R39, 0x40 ;  /* 0x0000004027007836 */ /* 0x000fea0000000000 */
[----:B------:R-:W-:Y:S04]  /*8890*/  SHF.R.U32.HI R0, RZ, 0x15, R0 ;  /* 0x00000015ff007819 */ /* 0x000fe80000011600 */
[----:B------:R-:W-:Y:S11]  /*88a0*/  LOP3.LUT P0, RZ, R0, 0x3, R95, 0x48, !PT ;  /* 0x0000000300ff7812 */ /* 0x000ff6000780485f */
[----:B------:R-:W-:Y:S02]  /*88b0*/  @!UPT UIADD3 URZ, UPT, UPT, URZ, URZ, URZ ;  /* 0x000000fffffff290 */ /* 0x000fe4000fffe0ff */
[----:B------:R-:W-:Y:S05]  /*88c0*/  @!P0 BRA `(.L_x_125) ;  /* 0x0000000000408947 */ /* 0x000fea0003800000 */
[----:B------:R-:W2:Y:S01]  /*88d0*/  LDCU.64 UR8, c[0x4][0x70] ;  /* 0x01000e00ff0877ac */ /* 0x000ea20008000a00 */
[----:B------:R-:W-:Y:S01]  /*88e0*/  MOV R3, 0x0 ;  /* 0x0000000000037802 */ /* 0x000fe20000000f00 */
[----:B------:R-:W-:Y:S02]  /*88f0*/  HFMA2 R12, -RZ, RZ, 0, 5.9604644775390625e-08 ;  /* 0x00000001ff0c7431 */ /* 0x000fe400000001ff */
[----:B------:R-:W-:Y:S02]  /*8900*/  IMAD.MOV.U32 R8, RZ, RZ, 0x192 ;  /* 0x00000192ff087424 */ /* 0x000fe400078e00ff */
[----:B------:R-:W-:Y:S01]  /*8910*/  IMAD.MOV.U32 R13, RZ, RZ, RZ ;  /* 0x000000ffff0d7224 */ /* 0x000fe200078e00ff */
[----:B------:R-:W3:Y:S01]  /*8920*/  LDCU.64 UR6, c[0x4][0x78] ;  /* 0x01000f00ff0677ac */ /* 0x000ee20008000a00 */
[----:B------:R-:W1:Y:S01]  /*8930*/  LDC.64 R2, c[0x4][R3] ;  /* 0x0100000003027b82 */ /* 0x000e620000000a00 */
[----:B------:R-:W5:Y:S01]  /*8940*/  LDCU.64 UR4, c[0x4][0x10] ;  /* 0x01000200ff0477ac */ /* 0x000f620008000a00 */
[----:B--2---:R-:W-:Y:S01]  /*8950*/  MOV R5, UR9 ;  /* 0x0000000900057c02 */ /* 0x004fe20008000f00 */
[----:B------:R-:W-:Y:S01]  /*8960*/  IMAD.U32 R4, RZ, RZ, UR8 ;  /* 0x00000008ff047e24 */ /* 0x000fe2000f8e00ff */
[----:B---3--:R-:W-:Y:S01]  /*8970*/  MOV R7, UR7 ;  /* 0x0000000700077c02 */ /* 0x008fe20008000f00 */
[----:B------:R-:W-:Y:S01]  /*8980*/  IMAD.U32 R6, RZ, RZ, UR6 ;  /* 0x00000006ff067e24 */ /* 0x000fe2000f8e00ff */
[----:B-----5:R-:W-:Y:S01]  /*8990*/  MOV R11, UR5 ;  /* 0x00000005000b7c02 */ /* 0x020fe20008000f00 */
[----:B------:R-:W-:Y:S02]  /*89a0*/  IMAD.U32 R10, RZ, RZ, UR4 ;  /* 0x00000004ff0a7e24 */ /* 0x000fe4000f8e00ff */
[----:B------:R-:W-:Y:S07]  /*89b0*/  LEPC R20, `(.L_x_125) ;  /* 0x000000001014794e */ /* 0x000fee0000000000 */
[----:B-1--4-:R-:W-:Y:S05]  /*89c0*/  CALL.ABS.NOINC R2 ;  /* 0x0000000002007343 */ /* 0x012fea0003c00000 */
.L_x_125:
[----:B------:R-:W-:Y:S01]  /*89d0*/  ISETP.NE.AND P0, PT, R93, RZ, PT ;  /* 0x000000ff5d00720c */ /* 0x000fe20003f05270 */
[----:B------:R-:W-:Y:S05]  /*89e0*/  WARPSYNC.ALL ;  /* 0x0000000000007948 */ /* 0x000fea0003800000 */
[----:B------:R-:W-:Y:S01]  /*89f0*/  R2UR UR4, R39 ;  /* 0x00000000270472ca */ /* 0x000fe200000e0000 */
[----:B------:R-:W2:Y:S01]  /*8a00*/  S2UR UR6, SR_CgaCtaId ;  /* 0x00000000000679c3 */ /* 0x000ea20000008800 */
[-C--:B------:R-:W-:Y:S01]  /*8a10*/  F2FP.F16.E4M3.UNPACK_B R42, R76.reuse ;  /* 0x0000004cff2a723e */ /* 0x080fe200020006ff */
[----:B------:R-:W-:Y:S01]  /*8a20*/  BSSY.RECONVERGENT B0, `(.L_x_126) ;  /* 0x000009a000007945 */ /* 0x000fe20003800200 */
[----:B------:R-:W-:Y:S02]  /*8a30*/  F2FP.F16.E4M3.UNPACK_B R76, R76.H1 ;  /* 0x0000004cff4c723e */ /* 0x000fe400030006ff */
[-C--:B------:R-:W-:Y:S01]  /*8a40*/  F2FP.F16.E4M3.UNPACK_B R46, R77.reuse ;  /* 0x0000004dff2e723e */ /* 0x080fe200020006ff */
[--C-:B------:R-:W-:Y:S01]  /*8a50*/  HADD2.F32 R40, -RZ, R42.reuse.H0_H0 ;  /* 0x2000002aff287230 */ /* 0x100fe20000004100 */
[----:B------:R-:W-:Y:S01]  /*8a60*/  F2FP.F16.E4M3.UNPACK_B R77, R77.H1 ;  /* 0x0000004dff4d723e */ /* 0x000fe200030006ff */
[----:B------:R-:W-:Y:S01]  /*8a70*/  HADD2.F32 R42, -RZ, R42.H1_H1 ;  /* 0x3000002aff2a7230 */ /* 0x000fe20000004100 */
[-C--:B------:R-:W-:Y:S01]  /*8a80*/  F2FP.F16.E4M3.UNPACK_B R50, R78.reuse ;  /* 0x0000004eff32723e */ /* 0x080fe200020006ff */
[----:B------:R-:W-:Y:S01]  /*8a90*/  HADD2.F32 R43, -RZ, R76.H0_H0 ;  /* 0x2000004cff2b7230 */ /* 0x000fe20000004100 */
[----:B------:R-:W-:Y:S01]  /*8aa0*/  F2FP.F16.E4M3.UNPACK_B R78, R78.H1 ;  /* 0x0000004eff4e723e */ /* 0x000fe200030006ff */
[----:B------:R-:W-:Y:S01]  /*8ab0*/  LDTM.16dp32bit_t0_t15.x32 R4, tmem[UR4+0x40] ;  /* 0x00004004000479ee */ /* 0x000fe20008a80000 */
[----:B------:R-:W3:Y:S01]  /*8ac0*/  LDTM.16dp32bit_t16_t31.x32 R4, tmem[UR4+0x60] ;  /* 0x00006004000479ee */ /* 0x000ee20008aa0000 */
[----:B------:R-:W-:Y:S01]  /*8ad0*/  NOP ;  /* 0x0000000000007918 */ /* 0x000fe20000000000 */
[--C-:B------:R-:W-:Y:S01]  /*8ae0*/  HADD2.F32 R45, -RZ, R46.reuse.H0_H0 ;  /* 0x2000002eff2d7230 */ /* 0x100fe20000004100 */
[----:B------:R-:W-:Y:S01]  /*8af0*/  R2UR UR5, R105 ;  /* 0x00000000690572ca */ /* 0x000fe200000e0000 */
[----:B------:R-:W-:Y:S01]  /*8b00*/  HADD2.F32 R46, -RZ, R46.H1_H1 ;  /* 0x3000002eff2e7230 */ /* 0x000fe20000004100 */
[----:B------:R-:W-:Y:S01]  /*8b10*/  F2FP.F16.E4M3.UNPACK_B R54, R79 ;  /* 0x0000004fff36723e */ /* 0x000fe200020006ff */
[--C-:B------:R-:W-:Y:S01]  /*8b20*/  HADD2.F32 R49, -RZ, R50.reuse.H0_H0 ;  /* 0x20000032ff317230 */ /* 0x100fe20000004100 */
[----:B----4-:R-:W-:Y:S01]  /*8b30*/  F2FP.F16.E4M3.UNPACK_B R58, R80 ;  /* 0x00000050ff3a723e */ /* 0x010fe200020006ff */
        /* <DEDUP_REMOVED lines=8> */
[----:B------:R-:W-:Y:S01]  /*8bc0*/  UIADD3 UR4, UPT, UPT, UR5, 0x270, URZ ;  /* 0x0000027005047890 */ /* 0x000fe2000fffe0ff */
[----:B------:R-:W-:Y:S01]  /*8bd0*/  HADD2.F32 R59, -RZ, R58.H1_H1 ;  /* 0x3000003aff3b7230 */ /* 0x000fe20000004100 */
[----:B------:R-:W-:Y:S01]  /*8be0*/  F2FP.F16.E4M3.UNPACK_B R80, R80.H1 ;  /* 0x00000050ff50723e */ /* 0x000fe200030006ff */
[--C-:B------:R-:W-:Y:S01]  /*8bf0*/  HADD2.F32 R61, -RZ, R62.reuse.H0_H0 ;  /* 0x2000003eff3d7230 */ /* 0x100fe20000004100 */
[----:B------:R-:W-:Y:S01]  /*8c00*/  F2FP.F16.E4M3.UNPACK_B R81, R81.H1 ;  /* 0x00000051ff51723e */ /* 0x000fe200030006ff */
[----:B------:R-:W-:Y:S01]  /*8c10*/  HADD2.F32 R62, -RZ, R62.H1_H1 ;  /* 0x3000003eff3e7230 */ /* 0x000fe20000004100 */
[----:B------:R-:W-:Y:S01]  /*8c20*/  F2FP.F16.E4M3.UNPACK_B R82, R82.H1 ;  /* 0x00000052ff52723e */ /* 0x000fe200030006ff */
[--C-:B------:R-:W-:Y:S01]  /*8c30*/  HADD2.F32 R65, -RZ, R66.reuse.H0_H0 ;  /* 0x20000042ff417230 */ /* 0x100fe20000004100 */
[----:B--2---:R-:W-:Y:S01]  /*8c40*/  UPRMT UR4, UR6, 0x654, UR4 ;  /* 0x0000065406047896 */ /* 0x004fe20008000004 */
[C---:B---3--:R-:W-:Y:S01]  /*8c50*/  FMUL R4, R38.reuse, R4 ;  /* 0x0000000426047220 */ /* 0x048fe20000400000 */
[C---:B------:R-:W-:Y:S01]  /*8c60*/  FMUL R5, R38.reuse, R5 ;  /* 0x0000000526057220 */ /* 0x040fe20000400000 */
[C---:B------:R-:W-:Y:S01]  /*8c70*/  FMUL R8, R38.reuse, R8 ;  /* 0x0000000826087220 */ /* 0x040fe20000400000 */
[C---:B------:R-:W-:Y:S01]  /*8c80*/  FMUL R9, R38.reuse, R9 ;  /* 0x0000000926097220 */ /* 0x040fe20000400000 */
[C---:B------:R-:W-:Y:S01]  /*8c90*/  FFMA R4, R41.reuse, R40, R4 ;  /* 0x0000002829047223 */ /* 0x040fe20000000004 */
[C---:B------:R-:W-:Y:S01]  /*8ca0*/  FFMA R5, R41.reuse, R42, R5 ;  /* 0x0000002a29057223 */ /* 0x040fe20000000005 */
[C---:B------:R-:W-:Y:S01]  /*8cb0*/  FMUL R12, R38.reuse, R12 ;  /* 0x0000000c260c7220 */ /* 0x040fe20000400000 */
[C---:B------:R-:W-:Y:S01]  /*8cc0*/  FMUL R13, R38.reuse, R13 ;  /* 0x0000000d260d7220 */ /* 0x040fe20000400000 */
[----:B------:R-:W-:Y:S01]  /*8cd0*/  SYNCS.ARRIVE.TRANS64.RED.A1T0 RZ, [UR4], RZ ;  /* 0x000000ffffff79a7 */ /* 0x000fe20008100404 */
[C---:B------:R-:W-:Y:S01]  /*8ce0*/  FMUL R16, R38.reuse, R16 ;  /* 0x0000001026107220 */ /* 0x040fe20000400000 */
[C---:B------:R-:W-:Y:S01]  /*8cf0*/  FMUL R17, R38.reuse, R17 ;  /* 0x0000001126117220 */ /* 0x040fe20000400000 */
[C---:B------:R-:W-:Y:S01]  /*8d00*/  FMUL R0, R38.reuse, R20 ;  /* 0x0000001426007220 */ /* 0x040fe20000400000 */
[C---:B------:R-:W-:Y:S01]  /*8d10*/  FMUL R2, R38.reuse, R21 ;  /* 0x0000001526027220 */ /* 0x040fe20000400000 */
[C---:B------:R-:W-:Y:S01]  /*8d20*/  FMUL R20, R38.reuse, R24 ;  /* 0x0000001826147220 */ /* 0x040fe20000400000 */
[C---:B------:R-:W-:Y:S01]  /*8d30*/  FMUL R21, R38.reuse, R25 ;  /* 0x0000001926157220 */ /* 0x040fe20000400000 */
[----:B------:R-:W-:Y:S02]  /*8d40*/  HADD2.F32 R66, -RZ, R66.H1_H1 ;  /* 0x30000042ff427230 */ /* 0x000fe40000004100 */
        /* <DEDUP_REMOVED lines=15> */
[----:B------:R-:W-:Y:S01]  /*8e40*/  FFMA R10, R41, R47, R10 ;  /* 0x0000002f290a7223 */ /* 0x000fe2000000000a */
[----:B------:R-:W-:Y:S01]  /*8e50*/  HADD2.F32 R43, -RZ, R69.H0_H0 ;  /* 0x20000045ff2b7230 */ /* 0x000fe20000004100 */
[----:B-1----:R-:W-:Y:S01]  /*8e60*/  F2FP.SATFINITE.E4M3.F32.PACK_AB_MERGE_C R100, R7, R6, RZ ;  /* 0x000000060764723e */ /* 0x002fe200048070ff */
        /* <DEDUP_REMOVED lines=8> */
[----:B------:R-:W-:Y:S01]  /*8ef0*/  FFMA R14, R41, R51, R14 ;  /* 0x00000033290e7223 */ /* 0x000fe2000000000e */
[C---:B------:R-:W-:Y:S01]  /*8f00*/  FMUL R15, R38.reuse, R15 ;  /* 0x0000000f260f7220 */ /* 0x040fe20000400000 */
[----:B------:R-:W-:Y:S01]  /*8f10*/  F2FP.F16.E4M3.UNPACK_B R83, R83.H1 ;  /* 0x00000053ff53723e */ /* 0x000fe200030006ff */
[--C-:B------:R-:W-:Y:S01]  /*8f20*/  HADD2.F32 R55, -RZ, R79.reuse.H0_H0 ;  /* 0x2000004fff377230 */ /* 0x100fe20000004100 */
[----:B------:R-:W-:Y:S01]  /*8f30*/  F2FP.SATFINITE.E4M3.F32.PACK_AB_MERGE_C R101, R11, R10, RZ ;  /* 0x0000000a0b65723e */ /* 0x000fe200048070ff */
[C---:B------:R-:W-:Y:S01]  /*8f40*/  FFMA R15, R41.reuse, R52, R15 ;  /* 0x00000034290f7223 */ /* 0x040fe2000000000f */
[C---:B------:R-:W-:Y:S01]  /*8f50*/  FFMA R16, R41.reuse, R53, R16 ;  /* 0x0000003529107223 */ /* 0x040fe20000000010 */
[----:B------:R-:W-:Y:S01]  /*8f60*/  FFMA R17, R41, R54, R17 ;  /* 0x0000003629117223 */ /* 0x000fe20000000011 */
[----:B------:R-:W-:Y:S01]  /*8f70*/  F2FP.SATFINITE.E4M3.F32.PACK_AB_MERGE_C R101, R9, R8, R101 ;  /* 0x000000080965723e */ /* 0x000fe20004807065 */
[----:B------:R-:W-:Y:S01]  /*8f80*/  HADD2.F32 R56, -RZ, R79.H1_H1 ;  /* 0x3000004fff387230 */ /* 0x000fe20000004100 */
[----:B------:R-:W-:Y:S01]  /*8f90*/  F2FP.SATFINITE.E4M3.F32.PACK_AB_MERGE_C R102, R15, R14, RZ ;  /* 0x0000000e0f66723e */ /* 0x000fe200048070ff */
[C---:B------:R-:W-:Y:S01]  /*8fa0*/  FMUL R18, R38.reuse, R18 ;  /* 0x0000001226127220 */ /* 0x040fe20000400000 */
[C---:B------:R-:W-:Y:S01]  /*8fb0*/  FMUL R19, R38.reuse, R19 ;  /* 0x0000001326137220 */ /* 0x040fe20000400000 */
[--C-:B------:R-:W-:Y:S02]  /*8fc0*/  HADD2.F32 R58, -RZ, R80.reuse.H0_H0 ;  /* 0x20000050ff3a7230 */ /* 0x100fe40000004100 */
[C---:B------:R-:W-:Y:S01]  /*8fd0*/  FMUL R3, R38.reuse, R22 ;  /* 0x0000001626037220 */ /* 0x040fe20000400000 */
[C---:B------:R-:W-:Y:S01]  /*8fe0*/  FFMA R18, R41.reuse, R55, R18 ;  /* 0x0000003729127223 */ /* 0x040fe20000000012 */
[----:B------:R-:W-:Y:S02]  /*8ff0*/  HADD2.F32 R60, -RZ, R80.H1_H1 ;  /* 0x30000050ff3c7230 */ /* 0x000fe40000004100 */
        /* <DEDUP_REMOVED lines=42> */
[----:B------:R-:W-:Y:S03]  /*92a0*/  IADD3 R70, PT, PT, R36, 0x1, RZ ;  /* 0x0000000124467810 */ /* 0x000fe60007ffe0ff */
        /* <DEDUP_REMOVED lines=10> */
[----:B------:R-:W-:Y:S02]  /*9350*/  UIADD3 UR40, UPT, UPT, UR48, 0x3400, URZ ;  /* 0x0000340030287890 */ /* 0x000fe4000fffe0ff */
[----:B------:R-:W-:Y:S02]  /*9360*/  UIADD3 UR41, UPT, UPT, UR49, 0x40, URZ ;  /* 0x0000004031297890 */ /* 0x000fe4000fffe0ff */
[----:B--2---:R-:W-:Y:S04]  /*9370*/  UIADD3 UR4, UP0, UPT, UR6, 0x680, URZ ;  /* 0x0000068006047890 */ /* 0x004fe8000ff1e0ff */
[----:B------:R-:W-:Y:S09]  /*9380*/  UIADD3.X UR5, UPT, UPT, URZ, UR7, URZ, UP0, !UPT ;  /* 0x00000007ff057290 */ /* 0x000ff200087fe4ff */
[----:B------:R2:W-:Y:S01]  /*9390*/  UTMASTG.4D [UR40], [UR4] ;  /* 0x00000028040073b5 */ /* 0x0005e20008018000 */
[----:B------:R0:W-:Y:S01]  /*93a0*/  UTMACMDFLUSH ;  /* 0x00000000000079b7 */ /* 0x0001e20000000000 */
[----:B--2---:R-:W-:Y:S04]  /*93b0*/  DEPBAR.LE SB0, 0x1 ;  /* 0x000080400000791a */ /* 0x004fe80000000000 */
.L_x_127:
[----:B------:R-:W-:Y:S05]  /*93c0*/  BSYNC.RECONVERGENT B0 ;  /* 0x0000000000007941 */ /* 0x000fea0003800200 */
.L_x_126:
[----:B------:R-:W-:Y:S01]  /*93d0*/  R2UR UR5, R73 ;  /* 0x00000000490572ca */ /* 0x000fe200000e0000 */
[----:B------:R-:W-:Y:S01]  /*93e0*/  BAR.SYNC.DEFER_BLOCKING 0x1, 0x80 ;  /* 0x0042000000007b1d */ /* 0x000fe20000010000 */
[----:B------:R-:W-:Y:S01]  /*93f0*/  R2UR UR4, R86 ;  /* 0x00000000560472ca */ /* 0x000fe200000e0000 */
[----:B------:R-:W-:Y:S01]  /*9400*/  UISETP.NE.AND UP0, UPT, UR52, URZ, UPT ;  /* 0x000000ff3400728c */ /* 0x000fe2000bf05270 */
[C---:B------:R-:W-:Y:S02]  /*9410*/  ISETP.NE.AND P0, PT, R70.reuse, 0x2, PT ;  /* 0x000000024600780c */ /* 0x040fe40003f05270 */
[----:B------:R-:W-:Y:S02]  /*9420*/  LOP3.LUT R89, R89, 0x1, RZ, 0x3c, !PT ;  /* 0x0000000159597812 */ /* 0x000fe400078e3cff */
[----:B------:R-:W-:Y:S02]  /*9430*/  SEL R3, RZ, 0x1, P0 ;  /* 0x00000001ff037807 */ /* 0x000fe40000000000 */
[----:B------:R-:W-:Y:S02]  /*9440*/  SEL R36, R70, RZ, P0 ;  /* 0x000000ff46247207 */ /* 0x000fe40000000000 */
[----:B------:R-:W-:Y:S01]  /*9450*/  LOP3.LUT R90, R90, R3, RZ, 0x3c, !PT ;  /* 0x000000035a5a7212 */ /* 0x000fe200078e3cff */
[----:B------:R-:W-:Y:S02]  /*9460*/  UIADD3 UR26, UPT, UPT, UR36, UR5, URZ ;  /* 0x00000005241a7290 */ /* 0x000fe4000fffe0ff */
[----:B------:R-:W-:Y:S01]  /*9470*/  UIADD3 UR29, UPT, UPT, UR37, UR4, URZ ;  /* 0x00000004251d7290 */ /* 0x000fe2000fffe0ff */
[----:B------:R-:W-:Y:S01]  /*9480*/  UMOV UR50, UR61 ;  /* 0x0000003d00327c82 */ /* 0x000fe20008000000 */
[----:B------:R-:W-:Y:S10]  /*9490*/  BRA.U UP0, `(.L_x_128) ;  /* 0xffffffd100bc7547 */ /* 0x000ff4000b83ffff */
[----:B------:R-:W-:Y:S05]  /*94a0*/  EXIT ;  /* 0x000000000000794d */ /* 0x000fea0003800000 */
.L_x_20:
[----:B------:R-:W-:Y:S07]  /*94b0*/  MOV R0, UR41 ;  /* 0x0000002900007c02 */ /* 0x000fee0008000f00 */
.L_x_129:
[----:B-1----:R1:W3:Y:S02]  /*94c0*/  SYNCS.PHASECHK.TRANS64.TRYWAIT P0, [R0+URZ+0x110], R5 ;  /* 0x00011005000075a7 */ /* 0x0022e400080011ff */
[----:B---3--:R-:W-:Y:S05]  /*94d0*/  @!P0 NANOSLEEP.SYNCS 0x989680 ;  /* 0x009896800000895d */ /* 0x008fea0003900000 */
[----:B------:R-:W3:Y:S02]  /*94e0*/  @!P0 SYNCS.PHASECHK.TRANS64 P0, [R0+URZ+0x110], R5 ;  /* 0x00011005000085a7 */ /* 0x000ee400080010ff */
[----:B---3--:R-:W-:Y:S05]  /*94f0*/  @!P0 BRA `(.L_x_129) ;  /* 0xfffffffc00f08947 */ /* 0x008fea000383ffff */
[----:B------:R-:W-:Y:S05]  /*9500*/  BRA `(.L_x_19) ;  /* 0xffffff8800587947 */ /* 0x000fea000383ffff */
.L_x_26:
[----:B------:R-:W-:Y:S07]  /*9510*/  MOV R0, UR25 ;  /* 0x0000001900007c02 */ /* 0x000fee0008000f00 */
.L_x_130:
[----:B-1----:R1:W2:Y:S02]  /*9520*/  SYNCS.PHASECHK.TRANS64.TRYWAIT P0, [R0+URZ+0x110], R5 ;  /* 0x00011005000075a7 */ /* 0x0022a400080011ff */
[----:B--2---:R-:W-:Y:S05]  /*9530*/  @!P0 NANOSLEEP.SYNCS 0x989680 ;  /* 0x009896800000895d */ /* 0x004fea0003900000 */
[----:B------:R-:W2:Y:S02]  /*9540*/  @!P0 SYNCS.PHASECHK.TRANS64 P0, [R0+URZ+0x110], R5 ;  /* 0x00011005000085a7 */ /* 0x000ea400080010ff */
[----:B--2---:R-:W-:Y:S05]  /*9550*/  @!P0 BRA `(.L_x_130) ;  /* 0xfffffffc00f08947 */ /* 0x004fea000383ffff */
[----:B------:R-:W-:Y:S05]  /*9560*/  BRA `(.L_x_25) ;  /* 0xffffff8c00707947 */ /* 0x000fea000383ffff */
.L_x_30:
[----:B-1----:R-:W-:-:S07]  /*9570*/  MOV R0, UR23 ;  /* 0x0000001700007c02 */ /* 0x002fce0008000f00 */
.L_x_131:
[----:B-1----:R1:W2:Y:S02]  /*9580*/  SYNCS.PHASECHK.TRANS64.TRYWAIT P0, [R0+URZ+0x250], R3 ;  /* 0x00025003000075a7 */ /* 0x0022a400080011ff */
[----:B--2---:R-:W-:Y:S05]  /*9590*/  @!P0 NANOSLEEP.SYNCS 0x989680 ;  /* 0x009896800000895d */ /* 0x004fea0003900000 */
[----:B------:R-:W2:Y:S02]  /*95a0*/  @!P0 SYNCS.PHASECHK.TRANS64 P0, [R0+URZ+0x250], R3 ;  /* 0x00025003000085a7 */ /* 0x000ea400080010ff */
[----:B--2---:R-:W-:Y:S05]  /*95b0*/  @!P0 BRA `(.L_x_131) ;  /* 0xfffffffc00f08947 */ /* 0x004fea000383ffff */
[----:B------:R-:W-:Y:S05]  /*95c0*/  BRA `(.L_x_132) ;  /* 0xffffff90002c7947 */ /* 0x000fea000383ffff */
.L_x_34:
[----:B------:R-:W-:-:S07]  /*95d0*/  MOV R0, UR4 ;  /* 0x0000000400007c02 */ /* 0x000fce0008000f00 */
.L_x_133:
[----:B-1----:R1:W2:Y:S02]  /*95e0*/  SYNCS.PHASECHK.TRANS64.TRYWAIT P0, [R0+URZ], R3 ;  /* 0x00000003000075a7 */ /* 0x0022a400080011ff */
[----:B--2---:R-:W-:Y:S05]  /*95f0*/  @!P0 NANOSLEEP.SYNCS 0x989680 ;  /* 0x009896800000895d */ /* 0x004fea0003900000 */
[----:B------:R-:W2:Y:S02]  /*9600*/  @!P0 SYNCS.PHASECHK.TRANS64 P0, [R0+URZ], R3 ;  /* 0x00000003000085a7 */ /* 0x000ea400080010ff */
[----:B--2---:R-:W-:Y:S05]  /*9610*/  @!P0 BRA `(.L_x_133) ;  /* 0xfffffffc00f08947 */ /* 0x004fea000383ffff */
[----:B------:R-:W-:Y:S05]  /*9620*/  BRA `(.L_x_134) ;  /* 0xffffff9400c07947 */ /* 0x000fea000383ffff */
.L_x_35:
[----:B------:R-:W-:-:S07]  /*9630*/  MOV R0, UR5 ;  /* 0x0000000500007c02 */ /* 0x000fce0008000f00 */
.L_x_135:
[----:B-1----:R1:W2:Y:S02]  /*9640*/  SYNCS.PHASECHK.TRANS64.TRYWAIT P0, [R0+URZ], R3 ;  /* 0x00000003000075a7 */ /* 0x0022a400080011ff */
[----:B--2---:R-:W-:Y:S05]  /*9650*/  @!P0 NANOSLEEP.SYNCS 0x989680 ;  /* 0x009896800000895d */ /* 0x004fea0003900000 */
[----:B------:R-:W2:Y:S02]  /*9660*/  @!P0 SYNCS.PHASECHK.TRANS64 P0, [R0+URZ], R3 ;  /* 0x00000003000085a7 */ /* 0x000ea400080010ff */
[----:B--2---:R-:W-:Y:S05]  /*9670*/  @!P0 BRA `(.L_x_135) ;  /* 0xfffffffc00f08947 */ /* 0x004fea000383ffff */
[----:B------:R-:W-:Y:S05]  /*9680*/  BRA `(.L_x_136) ;  /* 0xffffff9400d07947 */ /* 0x000fea000383ffff */
.L_x_36:
[----:B------:R-:W-:-:S07]  /*9690*/  MOV R0, UR5 ;  /* 0x0000000500007c02 */ /* 0x000fce0008000f00 */
.L_x_137:
[----:B-1----:R1:W2:Y:S02]  /*96a0*/  SYNCS.PHASECHK.TRANS64.TRYWAIT P0, [R0+URZ], R3 ;  /* 0x00000003000075a7 */ /* 0x0022a400080011ff */
[----:B--2---:R-:W-:Y:S05]  /*96b0*/  @!P0 NANOSLEEP.SYNCS 0x989680 ;  /* 0x009896800000895d */ /* 0x004fea0003900000 */
[----:B------:R-:W2:Y:S02]  /*96c0*/  @!P0 SYNCS.PHASECHK.TRANS64 P0, [R0+URZ], R3 ;  /* 0x00000003000085a7 */ /* 0x000ea400080010ff */
[----:B--2---:R-:W-:Y:S05]  /*96d0*/  @!P0 BRA `(.L_x_137) ;  /* 0xfffffffc00f08947 */ /* 0x004fea000383ffff */
[----:B------:R-:W-:Y:S05]  /*96e0*/  BRA `(.L_x_138) ;  /* 0xffffff9400e07947 */ /* 0x000fea000383ffff */
.L_x_37:
[----:B------:R-:W-:-:S07]  /*96f0*/  MOV R0, UR5 ;  /* 0x0000000500007c02 */ /* 0x000fce0008000f00 */
.L_x_139:
[----:B-1----:R1:W2:Y:S02]  /*9700*/  SYNCS.PHASECHK.TRANS64.TRYWAIT P0, [R0+URZ], R3 ;  /* 0x00000003000075a7 */ /* 0x0022a400080011ff */
[----:B--2---:R-:W-:Y:S05]  /*9710*/  @!P0 NANOSLEEP.SYNCS 0x989680 ;  /* 0x009896800000895d */ /* 0x004fea0003900000 */
[----:B------:R-:W2:Y:S02]  /*9720*/  @!P0 SYNCS.PHASECHK.TRANS64 P0, [R0+URZ], R3 ;  /* 0x00000003000085a7 */ /* 0x000ea400080010ff */
[----:B--2---:R-:W-:Y:S05]  /*9730*/  @!P0 BRA `(.L_x_139) ;  /* 0xfffffffc00f08947 */ /* 0x004fea000383ffff */
[----:B------:R-:W-:Y:S05]  /*9740*/  BRA `(.L_x_140) ;  /* 0xffffff9400f07947 */ /* 0x000fea000383ffff */
.L_x_38:
[----:B------:R-:W-:-:S07]  /*9750*/  MOV R0, UR5 ;  /* 0x0000000500007c02 */ /* 0x000fce0008000f00 */
.L_x_141:
[----:B-1----:R1:W2:Y:S02]  /*9760*/  SYNCS.PHASECHK.TRANS64.TRYWAIT P0, [R0+URZ], R3 ;  /* 0x00000003000075a7 */ /* 0x0022a400080011ff */
[----:B--2---:R-:W-:Y:S05]  /*9770*/  @!P0 NANOSLEEP.SYNCS 0x989680 ;  /* 0x009896800000895d */ /* 0x004fea0003900000 */
[----:B------:R-:W2:Y:S02]  /*9780*/  @!P0 SYNCS.PHASECHK.TRANS64 P0, [R0+URZ], R3 ;  /* 0x00000003000085a7 */ /* 0x000ea400080010ff */
[----:B--2---:R-:W-:Y:S05]  /*9790*/  @!P0 BRA `(.L_x_141) ;  /* 0xfffffffc00f08947 */ /* 0x004fea000383ffff */
[----:B------:R-:W-:Y:S05]  /*97a0*/  BRA `(.L_x_142) ;  /* 0xffffff9800007947 */ /* 0x000fea000383ffff */
.L_x_39:
[----:B------:R-:W-:-:S07]  /*97b0*/  MOV R0, UR5 ;  /* 0x0000000500007c02 */ /* 0x000fce0008000f00 */
.L_x_143:
[----:B-1----:R1:W2:Y:S02]  /*97c0*/  SYNCS.PHASECHK.TRANS64.TRYWAIT P0, [R0+URZ], R3 ;  /* 0x00000003000075a7 */ /* 0x0022a400080011ff */
[----:B--2---:R-:W-:Y:S05]  /*97d0*/  @!P0 NANOSLEEP.SYNCS 0x989680 ;  /* 0x009896800000895d */ /* 0x004fea0003900000 */
[----:B------:R-:W2:Y:S02]  /*97e0*/  @!P0 SYNCS.PHASECHK.TRANS64 P0, [R0+URZ], R3 ;  /* 0x00000003000085a7 */ /* 0x000ea400080010ff */
[----:B--2---:R-:W-:Y:S05]  /*97f0*/  @!P0 BRA `(.L_x_143) ;  /* 0xfffffffc00f08947 */ /* 0x004fea000383ffff */
[----:B------:R-:W-:Y:S05]  /*9800*/  BRA `(.L_x_144) ;  /* 0xffffff9800107947 */ /* 0x000fea000383ffff */
.L_x_40:
[----:B------:R-:W-:-:S07]  /*9810*/  MOV R0, UR5 ;  /* 0x0000000500007c02 */ /* 0x000fce0008000f00 */
.L_x_145:
[----:B-1----:R1:W2:Y:S02]  /*9820*/  SYNCS.PHASECHK.TRANS64.TRYWAIT P0, [R0+URZ], R3 ;  /* 0x00000003000075a7 */ /* 0x0022a400080011ff */
[----:B--2---:R-:W-:Y:S05]  /*9830*/  @!P0 NANOSLEEP.SYNCS 0x989680 ;  /* 0x009896800000895d */ /* 0x004fea0003900000 */
[----:B------:R-:W2:Y:S02]  /*9840*/  @!P0 SYNCS.PHASECHK.TRANS64 P0, [R0+URZ], R3 ;  /* 0x00000003000085a7 */ /* 0x000ea400080010ff */
[----:B--2---:R-:W-:Y:S05]  /*9850*/  @!P0 BRA `(.L_x_145) ;  /* 0xfffffffc00f08947 */ /* 0x004fea000383ffff */
[----:B------:R-:W-:Y:S05]  /*9860*/  BRA `(.L_x_146) ;  /* 0xffffff9800207947 */ /* 0x000fea000383ffff */
.L_x_41:
[----:B------:R-:W-:-:S07]  /*9870*/  MOV R0, UR5 ;  /* 0x0000000500007c02 */ /* 0x000fce0008000f00 */
.L_x_147:
[----:B-1----:R1:W2:Y:S02]  /*9880*/  SYNCS.PHASECHK.TRANS64.TRYWAIT P0, [R0+URZ], R3 ;  /* 0x00000003000075a7 */ /* 0x0022a400080011ff */
[----:B--2---:R-:W-:Y:S05]  /*9890*/  @!P0 NANOSLEEP.SYNCS 0x989680 ;  /* 0x009896800000895d */ /* 0x004fea0003900000 */
[----:B------:R-:W2:Y:S02]  /*98a0*/  @!P0 SYNCS.PHASECHK.TRANS64 P0, [R0+URZ], R3 ;  /* 0x00000003000085a7 */ /* 0x000ea400080010ff */
[----:B--2---:R-:W-:Y:S05]  /*98b0*/  @!P0 BRA `(.L_x_147) ;  /* 0xfffffffc00f08947 */ /* 0x004fea000383ffff */
[----:B------:R-:W-:Y:S05]  /*98c0*/  BRA `(.L_x_148) ;  /* 0xffffff9800307947 */ /* 0x000fea000383ffff */
.L_x_42:
[----:B------:R-:W-:-:S07]  /*98d0*/  MOV R0, UR5 ;  /* 0x0000000500007c02 */ /* 0x000fce0008000f00 */
.L_x_149:
[----:B-1----:R1:W2:Y:S02]  /*98e0*/  SYNCS.PHASECHK.TRANS64.TRYWAIT P0, [R0+URZ], R3 ;  /* 0x00000003000075a7 */ /* 0x0022a400080011ff */
[----:B--2---:R-:W-:Y:S05]  /*98f0*/  @!P0 NANOSLEEP.SYNCS 0x989680 ;  /* 0x009896800000895d */ /* 0x004fea0003900000 */
[----:B------:R-:W2:Y:S02]  /*9900*/  @!P0 SYNCS.PHASECHK.TRANS64 P0, [R0+URZ], R3 ;  /* 0x00000003000085a7 */ /* 0x000ea400080010ff */
[----:B--2---:R-:W-:Y:S05]  /*9910*/  @!P0 BRA `(.L_x_149) ;  /* 0xfffffffc00f08947 */ /* 0x004fea000383ffff */
[----:B------:R-:W-:Y:S05]  /*9920*/  BRA `(.L_x_150) ;  /* 0xffffff9800407947 */ /* 0x000fea000383ffff */
.L_x_43:
[----:B------:R-:W-:-:S07]  /*9930*/  MOV R0, UR5 ;  /* 0x0000000500007c02 */ /* 0x000fce0008000f00 */
.L_x_151:
[----:B-1----:R1:W2:Y:S02]  /*9940*/  SYNCS.PHASECHK.TRANS64.TRYWAIT P0, [R0+URZ], R3 ;  /* 0x00000003000075a7 */ /* 0x0022a400080011ff */
[----:B--2---:R-:W-:Y:S05]  /*9950*/  @!P0 NANOSLEEP.SYNCS 0x989680 ;  /* 0x009896800000895d */ /* 0x004fea0003900000 */
[----:B------:R-:W2:Y:S02]  /*9960*/  @!P0 SYNCS.PHASECHK.TRANS64 P0, [R0+URZ], R3 ;  /* 0x00000003000085a7 */ /* 0x000ea400080010ff */
[----:B--2---:R-:W-:Y:S05]  /*9970*/  @!P0 BRA `(.L_x_151) ;  /* 0xfffffffc00f08947 */ /* 0x004fea000383ffff */
[----:B------:R-:W-:Y:S05]  /*9980*/  BRA `(.L_x_152) ;  /* 0xffffff9800507947 */ /* 0x000fea000383ffff */
.L_x_44:
[----:B------:R-:W-:-:S07]  /*9990*/  MOV R0, UR5 ;  /* 0x0000000500007c02 */ /* 0x000fce0008000f00 */
.L_x_153:
[----:B-1----:R1:W2:Y:S02]  /*99a0*/  SYNCS.PHASECHK.TRANS64.TRYWAIT P0, [R0+URZ], R3 ;  /* 0x00000003000075a7 */ /* 0x0022a400080011ff */
[----:B--2---:R-:W-:Y:S05]  /*99b0*/  @!P0 NANOSLEEP.SYNCS 0x989680 ;  /* 0x009896800000895d */ /* 0x004fea0003900000 */
[----:B------:R-:W2:Y:S02]  /*99c0*/  @!P0 SYNCS.PHASECHK.TRANS64 P0, [R0+URZ], R3 ;  /* 0x00000003000085a7 */ /* 0x000ea400080010ff */
[----:B--2---:R-:W-:Y:S05]  /*99d0*/  @!P0 BRA `(.L_x_153) ;  /* 0xfffffffc00f08947 */ /* 0x004fea000383ffff */
[----:B------:R-:W-:Y:S05]  /*99e0*/  BRA `(.L_x_154) ;  /* 0xffffff9800607947 */ /* 0x000fea000383ffff */
.L_x_45:
[----:B------:R-:W-:-:S07]  /*99f0*/  MOV R0, UR5 ;  /* 0x0000000500007c02 */ /* 0x000fce0008000f00 */
.L_x_155:
[----:B-1----:R1:W2:Y:S02]  /*9a00*/  SYNCS.PHASECHK.TRANS64.TRYWAIT P0, [R0+URZ], R3 ;  /* 0x00000003000075a7 */ /* 0x0022a400080011ff */
[----:B--2---:R-:W-:Y:S05]  /*9a10*/  @!P0 NANOSLEEP.SYNCS 0x989680 ;  /* 0x009896800000895d */ /* 0x004fea0003900000 */
[----:B------:R-:W2:Y:S02]  /*9a20*/  @!P0 SYNCS.PHASECHK.TRANS64 P0, [R0+URZ], R3 ;  /* 0x00000003000085a7 */ /* 0x000ea400080010ff */
[----:B--2---:R-:W-:Y:S05]  /*9a30*/  @!P0 BRA `(.L_x_155) ;  /* 0xfffffffc00f08947 */ /* 0x004fea000383ffff */
[----:B------:R-:W-:Y:S05]  /*9a40*/  BRA `(.L_x_156) ;  /* 0xffffff9800707947 */ /* 0x000fea000383ffff */
.L_x_46:
[----:B------:R-:W-:-:S07]  /*9a50*/  MOV R0, UR5 ;  /* 0x0000000500007c02 */ /* 0x000fce0008000f00 */
.L_x_157:
[----:B-1----:R1:W2:Y:S02]  /*9a60*/  SYNCS.PHASECHK.TRANS64.TRYWAIT P0, [R0+URZ], R3 ;  /* 0x00000003000075a7 */ /* 0x0022a400080011ff */
[----:B--2---:R-:W-:Y:S05]  /*9a70*/  @!P0 NANOSLEEP.SYNCS 0x989680 ;  /* 0x009896800000895d */ /* 0x004fea0003900000 */
[----:B------:R-:W2:Y:S02]  /*9a80*/  @!P0 SYNCS.PHASECHK.TRANS64 P0, [R0+URZ], R3 ;  /* 0x00000003000085a7 */ /* 0x000ea400080010ff */
[----:B--2---:R-:W-:Y:S05]  /*9a90*/  @!P0 BRA `(.L_x_157) ;  /* 0xfffffffc00f08947 */ /* 0x004fea000383ffff */
[----:B------:R-:W-:Y:S05]  /*9aa0*/  BRA `(.L_x_158) ;  /* 0xffffff9800807947 */ /* 0x000fea000383ffff */
.L_x_47:
[----:B------:R-:W-:-:S07]  /*9ab0*/  MOV R0, UR5 ;  /* 0x0000000500007c02 */ /* 0x000fce0008000f00 */
.L_x_159:
[----:B-1----:R1:W2:Y:S02]  /*9ac0*/  SYNCS.PHASECHK.TRANS64.TRYWAIT P0, [R0+URZ], R3 ;  /* 0x00000003000075a7 */ /* 0x0022a400080011ff */
[----:B--2---:R-:W-:Y:S05]  /*9ad0*/  @!P0 NANOSLEEP.SYNCS 0x989680 ;  /* 0x009896800000895d */ /* 0x004fea0003900000 */
[----:B------:R-:W2:Y:S02]  /*9ae0*/  @!P0 SYNCS.PHASECHK.TRANS64 P0, [R0+URZ], R3 ;  /* 0x00000003000085a7 */ /* 0x000ea400080010ff */
[----:B--2---:R-:W-:Y:S05]  /*9af0*/  @!P0 BRA `(.L_x_159) ;  /* 0xfffffffc00f08947 */ /* 0x004fea000383ffff */
[----:B------:R-:W-:Y:S05]  /*9b00*/  BRA `(.L_x_160) ;  /* 0xffffff9800907947 */ /* 0x000fea000383ffff */
.L_x_48:
[----:B------:R-:W-:-:S07]  /*9b10*/  MOV R0, UR5 ;  /* 0x0000000500007c02 */ /* 0x000fce0008000f00 */
.L_x_161:
[----:B-1----:R1:W2:Y:S02]  /*9b20*/  SYNCS.PHASECHK.TRANS64.TRYWAIT P0, [R0+URZ], R3 ;  /* 0x00000003000075a7 */ /* 0x0022a400080011ff */
[----:B--2---:R-:W-:Y:S05]  /*9b30*/  @!P0 NANOSLEEP.SYNCS 0x989680 ;  /* 0x009896800000895d */ /* 0x004fea0003900000 */
[----:B------:R-:W2:Y:S02]  /*9b40*/  @!P0 SYNCS.PHASECHK.TRANS64 P0, [R0+URZ], R3 ;  /* 0x00000003000085a7 */ /* 0x000ea400080010ff */
[----:B--2---:R-:W-:Y:S05]  /*9b50*/  @!P0 BRA `(.L_x_161) ;  /* 0xfffffffc00f08947 */ /* 0x004fea000383ffff */
[----:B------:R-:W-:Y:S05]  /*9b60*/  BRA `(.L_x_162) ;  /* 0xffffff9800a07947 */ /* 0x000fea000383ffff */
.L_x_49:
[----:B------:R-:W-:-:S07]  /*9b70*/  MOV R0, UR5 ;  /* 0x0000000500007c02 */ /* 0x000fce0008000f00 */
.L_x_163:
[----:B-1----:R1:W2:Y:S02]  /*9b80*/  SYNCS.PHASECHK.TRANS64.TRYWAIT P0, [R0+URZ], R3 ;  /* 0x00000003000075a7 */ /* 0x0022a400080011ff */
[----:B--2---:R-:W-:Y:S05]  /*9b90*/  @!P0 NANOSLEEP.SYNCS 0x989680 ;  /* 0x009896800000895d */ /* 0x004fea0003900000 */
[----:B------:R-:W2:Y:S02]  /*9ba0*/  @!P0 SYNCS.PHASECHK.TRANS64 P0, [R0+URZ], R3 ;  /* 0x00000003000085a7 */ /* 0x000ea400080010ff */
[----:B--2---:R-:W-:Y:S05]  /*9bb0*/  @!P0 BRA `(.L_x_163) ;  /* 0xfffffffc00f08947 */ /* 0x004fea000383ffff */
[----:B------:R-:W-:Y:S05]  /*9bc0*/  BRA `(.L_x_164) ;  /* 0xffffff9800b07947 */ /* 0x000fea000383ffff */
.L_x_50:
[----:B------:R-:W-:-:S07]  /*9bd0*/  MOV R0, UR5 ;  /* 0x0000000500007c02 */ /* 0x000fce0008000f00 */
.L_x_165:
[----:B-1----:R1:W2:Y:S02]  /*9be0*/  SYNCS.PHASECHK.TRANS64.TRYWAIT P0, [R0+URZ], R3 ;  /* 0x00000003000075a7 */ /* 0x0022a400080011ff */
[----:B--2---:R-:W-:Y:S05]  /*9bf0*/  @!P0 NANOSLEEP.SYNCS 0x989680 ;  /* 0x009896800000895d */ /* 0x004fea0003900000 */
[----:B------:R-:W2:Y:S02]  /*9c00*/  @!P0 SYNCS.PHASECHK.TRANS64 P0, [R0+URZ], R3 ;  /* 0x00000003000085a7 */ /* 0x000ea400080010ff */
[----:B--2---:R-:W-:Y:S05]  /*9c10*/  @!P0 BRA `(.L_x_165) ;  /* 0xfffffffc00f08947 */ /* 0x004fea000383ffff */
[----:B------:R-:W-:Y:S05]  /*9c20*/  BRA `(.L_x_166) ;  /* 0xffffff9800c07947 */ /* 0x000fea000383ffff */
.L_x_51:
[----:B------:R-:W-:-:S07]  /*9c30*/  MOV R0, UR5 ;  /* 0x0000000500007c02 */ /* 0x000fce0008000f00 */
.L_x_167:
[----:B-1----:R1:W2:Y:S02]  /*9c40*/  SYNCS.PHASECHK.TRANS64.TRYWAIT P0, [R0+URZ], R3 ;  /* 0x00000003000075a7 */ /* 0x0022a400080011ff */
[----:B--2---:R-:W-:Y:S05]  /*9c50*/  @!P0 NANOSLEEP.SYNCS 0x989680 ;  /* 0x009896800000895d */ /* 0x004fea0003900000 */
[----:B------:R-:W2:Y:S02]  /*9c60*/  @!P0 SYNCS.PHASECHK.TRANS64 P0, [R0+URZ], R3 ;  /* 0x00000003000085a7 */ /* 0x000ea400080010ff */
[----:B--2---:R-:W-:Y:S05]  /*9c70*/  @!P0 BRA `(.L_x_167) ;  /* 0xfffffffc00f08947 */ /* 0x004fea000383ffff */
[----:B------:R-:W-:Y:S05]  /*9c80*/  BRA `(.L_x_168) ;  /* 0xffffff9800d07947 */ /* 0x000fea000383ffff */
.L_x_52:
[----:B------:R-:W-:-:S07]  /*9c90*/  MOV R0, UR5 ;  /* 0x0000000500007c02 */ /* 0x000fce0008000f00 */
.L_x_169:
[----:B-1----:R1:W2:Y:S02]  /*9ca0*/  SYNCS.PHASECHK.TRANS64.TRYWAIT P0, [R0+URZ], R3 ;  /* 0x00000003000075a7 */ /* 0x0022a400080011ff */
[----:B--2---:R-:W-:Y:S05]  /*9cb0*/  @!P0 NANOSLEEP.SYNCS 0x989680 ;  /* 0x009896800000895d */ /* 0x004fea0003900000 */
[----:B------:R-:W2:Y:S02]  /*9cc0*/  @!P0 SYNCS.PHASECHK.TRANS64 P0, [R0+URZ], R3 ;  /* 0x00000003000085a7 */ /* 0x000ea400080010ff */
[----:B--2---:R-:W-:Y:S05]  /*9cd0*/  @!P0 BRA `(.L_x_169) ;  /* 0xfffffffc00f08947 */ /* 0x004fea000383ffff */
[----:B------:R-:W-:Y:S05]  /*9ce0*/  BRA `(.L_x_170) ;  /* 0xffffff9800e07947 */ /* 0x000fea000383ffff */
.L_x_53:
[----:B------:R-:W-:-:S07]  /*9cf0*/  MOV R0, UR5 ;  /* 0x0000000500007c02 */ /* 0x000fce0008000f00 */
.L_x_171:
[----:B-1----:R1:W2:Y:S02]  /*9d00*/  SYNCS.PHASECHK.TRANS64.TRYWAIT P0, [R0+URZ], R3 ;  /* 0x00000003000075a7 */ /* 0x0022a400080011ff */
[----:B--2---:R-:W-:Y:S05]  /*9d10*/  @!P0 NANOSLEEP.SYNCS 0x989680 ;  /* 0x009896800000895d */ /* 0x004fea0003900000 */
[----:B------:R-:W2:Y:S02]  /*9d20*/  @!P0 SYNCS.PHASECHK.TRANS64 P0, [R0+URZ], R3 ;  /* 0x00000003000085a7 */ /* 0x000ea400080010ff */
[----:B--2---:R-:W-:Y:S05]  /*9d30*/  @!P0 BRA `(.L_x_171) ;  /* 0xfffffffc00f08947 */ /* 0x004fea000383ffff */
[----:B------:R-:W-:Y:S05]  /*9d40*/  BRA `(.L_x_172) ;  /* 0xffffff9800f07947 */ /* 0x000fea000383ffff */
.L_x_54:
[----:B------:R-:W-:-:S07]  /*9d50*/  MOV R0, UR5 ;  /* 0x0000000500007c02 */ /* 0x000fce0008000f00 */
.L_x_173:
[----:B-1----:R1:W2:Y:S02]  /*9d60*/  SYNCS.PHASECHK.TRANS64.TRYWAIT P0, [R0+URZ], R3 ;  /* 0x00000003000075a7 */ /* 0x0022a400080011ff */
[----:B--2---:R-:W-:Y:S05]  /*9d70*/  @!P0 NANOSLEEP.SYNCS 0x989680 ;  /* 0x009896800000895d */ /* 0x004fea0003900000 */
[----:B------:R-:W2:Y:S02]  /*9d80*/  @!P0 SYNCS.PHASECHK.TRANS64 P0, [R0+URZ], R3 ;  /* 0x00000003000085a7 */ /* 0x000ea400080010ff */
[----:B--2---:R-:W-:Y:S05]  /*9d90*/  @!P0 BRA `(.L_x_173) ;  /* 0xfffffffc00f08947 */ /* 0x004fea000383ffff */
[----:B------:R-:W-:Y:S05]  /*9da0*/  BRA `(.L_x_174) ;  /* 0xffffff9c00007947 */ /* 0x000fea000383ffff */
.L_x_55:
[----:B------:R-:W-:-:S07]  /*9db0*/  MOV R0, UR5 ;  /* 0x0000000500007c02 */ /* 0x000fce0008000f00 */
.L_x_175:
[----:B-1----:R1:W2:Y:S02]  /*9dc0*/  SYNCS.PHASECHK.TRANS64.TRYWAIT P0, [R0+URZ], R3 ;  /* 0x00000003000075a7 */ /* 0x0022a400080011ff */
[----:B--2---:R-:W-:Y:S05]  /*9dd0*/  @!P0 NANOSLEEP.SYNCS 0x989680 ;  /* 0x009896800000895d */ /* 0x004fea0003900000 */
[----:B------:R-:W2:Y:S02]  /*9de0*/  @!P0 SYNCS.PHASECHK.TRANS64 P0, [R0+URZ], R3 ;  /* 0x00000003000085a7 */ /* 0x000ea400080010ff */
[----:B--2---:R-:W-:Y:S05]  /*9df0*/  @!P0 BRA `(.L_x_175) ;  /* 0xfffffffc00f08947 */ /* 0x004fea000383ffff */
[----:B------:R-:W-:Y:S05]  /*9e00*/  BRA `(.L_x_176) ;  /* 0xffffff9c00107947 */ /* 0x000fea000383ffff */
.L_x_56:
[----:B------:R-:W-:-:S07]  /*9e10*/  MOV R0, UR5 ;  /* 0x0000000500007c02 */ /* 0x000fce0008000f00 */
.L_x_177:
[----:B-1----:R1:W2:Y:S02]  /*9e20*/  SYNCS.PHASECHK.TRANS64.TRYWAIT P0, [R0+URZ], R3 ;  /* 0x00000003000075a7 */ /* 0x0022a400080011ff */
[----:B--2---:R-:W-:Y:S05]  /*9e30*/  @!P0 NANOSLEEP.SYNCS 0x989680 ;  /* 0x009896800000895d */ /* 0x004fea0003900000 */
[----:B------:R-:W2:Y:S02]  /*9e40*/  @!P0 SYNCS.PHASECHK.TRANS64 P0, [R0+URZ], R3 ;  /* 0x00000003000085a7 */ /* 0x000ea400080010ff */
[----:B--2---:R-:W-:Y:S05]  /*9e50*/  @!P0 BRA `(.L_x_177) ;  /* 0xfffffffc00f08947 */ /* 0x004fea000383ffff */
[----:B------:R-:W-:Y:S05]  /*9e60*/  BRA `(.L_x_178) ;  /* 0xffffff9c00207947 */ /* 0x000fea000383ffff */
.L_x_57:
[----:B------:R-:W-:-:S07]  /*9e70*/  MOV R0, UR5 ;  /* 0x0000000500007c02 */ /* 0x000fce0008000f00 */
.L_x_179:
[----:B-1----:R1:W2:Y:S02]  /*9e80*/  SYNCS.PHASECHK.TRANS64.TRYWAIT P0, [R0+URZ], R3 ;  /* 0x00000003000075a7 */ /* 0x0022a400080011ff */
[----:B--2---:R-:W-:Y:S05]  /*9e90*/  @!P0 NANOSLEEP.SYNCS 0x989680 ;  /* 0x009896800000895d */ /* 0x004fea0003900000 */
[----:B------:R-:W2:Y:S02]  /*9ea0*/  @!P0 SYNCS.PHASECHK.TRANS64 P0, [R0+URZ], R3 ;  /* 0x00000003000085a7 */ /* 0x000ea400080010ff */
[----:B--2---:R-:W-:Y:S05]  /*9eb0*/  @!P0 BRA `(.L_x_179) ;  /* 0xfffffffc00f08947 */ /* 0x004fea000383ffff */
[----:B------:R-:W-:Y:S05]  /*9ec0*/  BRA `(.L_x_180) ;  /* 0xffffff9c00307947 */ /* 0x000fea000383ffff */
.L_x_58:
[----:B------:R-:W-:-:S07]  /*9ed0*/  MOV R0, UR5 ;  /* 0x0000000500007c02 */ /* 0x000fce0008000f00 */
.L_x_181:
[----:B-1----:R1:W2:Y:S02]  /*9ee0*/  SYNCS.PHASECHK.TRANS64.TRYWAIT P0, [R0+URZ], R3 ;  /* 0x00000003000075a7 */ /* 0x0022a400080011ff */
[----:B--2---:R-:W-:Y:S05]  /*9ef0*/  @!P0 NANOSLEEP.SYNCS 0x989680 ;  /* 0x009896800000895d */ /* 0x004fea0003900000 */
[----:B------:R-:W2:Y:S02]  /*9f00*/  @!P0 SYNCS.PHASECHK.TRANS64 P0, [R0+URZ], R3 ;  /* 0x00000003000085a7 */ /* 0x000ea400080010ff */
[----:B--2---:R-:W-:Y:S05]  /*9f10*/  @!P0 BRA `(.L_x_181) ;  /* 0xfffffffc00f08947 */ /* 0x004fea000383ffff */
[----:B------:R-:W-:Y:S05]  /*9f20*/  BRA `(.L_x_182) ;  /* 0xffffff9c00407947 */ /* 0x000fea000383ffff */
.L_x_59:
[----:B------:R-:W-:-:S07]  /*9f30*/  MOV R0, UR5 ;  /* 0x0000000500007c02 */ /* 0x000fce0008000f00 */
.L_x_183:
[----:B-1----:R1:W2:Y:S02]  /*9f40*/  SYNCS.PHASECHK.TRANS64.TRYWAIT P0, [R0+URZ], R3 ;  /* 0x00000003000075a7 */ /* 0x0022a400080011ff */
[----:B--2---:R-:W-:Y:S05]  /*9f50*/  @!P0 NANOSLEEP.SYNCS 0x989680 ;  /* 0x009896800000895d */ /* 0x004fea0003900000 */
[----:B------:R-:W2:Y:S02]  /*9f60*/  @!P0 SYNCS.PHASECHK.TRANS64 P0, [R0+URZ], R3 ;  /* 0x00000003000085a7 */ /* 0x000ea400080010ff */
[----:B--2---:R-:W-:Y:S05]  /*9f70*/  @!P0 BRA `(.L_x_183) ;  /* 0xfffffffc00f08947 */ /* 0x004fea000383ffff */
[----:B------:R-:W-:Y:S05]  /*9f80*/  BRA `(.L_x_184) ;  /* 0xffffff9c00507947 */ /* 0x000fea000383ffff */
.L_x_60:
[----:B------:R-:W-:-:S07]  /*9f90*/  MOV R0, UR5 ;  /* 0x0000000500007c02 */ /* 0x000fce0008000f00 */
.L_x_185:
[----:B-1----:R1:W2:Y:S02]  /*9fa0*/  SYNCS.PHASECHK.TRANS64.TRYWAIT P0, [R0+URZ], R3 ;  /* 0x00000003000075a7 */ /* 0x0022a400080011ff */
[----:B--2---:R-:W-:Y:S05]  /*9fb0*/  @!P0 NANOSLEEP.SYNCS 0x989680 ;  /* 0x009896800000895d */ /* 0x004fea0003900000 */
[----:B------:R-:W2:Y:S02]  /*9fc0*/  @!P0 SYNCS.PHASECHK.TRANS64 P0, [R0+URZ], R3 ;  /* 0x00000003000085a7 */ /* 0x000ea400080010ff */
[----:B--2---:R-:W-:Y:S05]  /*9fd0*/  @!P0 BRA `(.L_x_185) ;  /* 0xfffffffc00f08947 */ /* 0x004fea000383ffff */
[----:B------:R-:W-:Y:S05]  /*9fe0*/  BRA `(.L_x_186) ;  /* 0xffffff9c00607947 */ /* 0x000fea000383ffff */
.L_x_61:
[----:B------:R-:W-:-:S07]  /*9ff0*/  MOV R0, UR5 ;  /* 0x0000000500007c02 */ /* 0x000fce0008000f00 */
.L_x_187:
[----:B-1----:R1:W2:Y:S02]  /*a000*/  SYNCS.PHASECHK.TRANS64.TRYWAIT P0, [R0+URZ], R3 ;  /* 0x00000003000075a7 */ /* 0x0022a400080011ff */
[----:B--2---:R-:W-:Y:S05]  /*a010*/  @!P0 NANOSLEEP.SYNCS 0x989680 ;  /* 0x009896800000895d */ /* 0x004fea0003900000 */
[----:B------:R-:W2:Y:S02]  /*a020*/  @!P0 SYNCS.PHASECHK.TRANS64 P0, [R0+URZ], R3 ;  /* 0x00000003000085a7 */ /* 0x000ea400080010ff */
[----:B--2---:R-:W-:Y:S05]  /*a030*/  @!P0 BRA `(.L_x_187) ;  /* 0xfffffffc00f08947 */ /* 0x004fea000383ffff */
[----:B------:R-:W-:Y:S05]  /*a040*/  BRA `(.L_x_188) ;  /* 0xffffff9c00707947 */ /* 0x000fea000383ffff */
.L_x_62:
[----:B------:R-:W-:-:S07]  /*a050*/  MOV R0, UR5 ;  /* 0x0000000500007c02 */ /* 0x000fce0008000f00 */
.L_x_189:
[----:B-1----:R1:W2:Y:S02]  /*a060*/  SYNCS.PHASECHK.TRANS64.TRYWAIT P0, [R0+URZ], R3 ;  /* 0x00000003000075a7 */ /* 0x0022a400080011ff */
[----:B--2---:R-:W-:Y:S05]  /*a070*/  @!P0 NANOSLEEP.SYNCS 0x989680 ;  /* 0x009896800000895d */ /* 0x004fea0003900000 */
[----:B------:R-:W2:Y:S02]  /*a080*/  @!P0 SYNCS.PHASECHK.TRANS64 P0, [R0+URZ], R3 ;  /* 0x00000003000085a7 */ /* 0x000ea400080010ff */
[----:B--2---:R-:W-:Y:S05]  /*a090*/  @!P0 BRA `(.L_x_189) ;  /* 0xfffffffc00f08947 */ /* 0x004fea000383ffff */
[----:B------:R-:W-:Y:S05]  /*a0a0*/  BRA `(.L_x_190) ;  /* 0xffffff9c00807947 */ /* 0x000fea000383ffff */
.L_x_63:
[----:B------:R-:W-:-:S07]  /*a0b0*/  MOV R0, UR5 ;  /* 0x0000000500007c02 */ /* 0x000fce0008000f00 */
.L_x_191:
[----:B-1----:R1:W2:Y:S02]  /*a0c0*/  SYNCS.PHASECHK.TRANS64.TRYWAIT P0, [R0+URZ], R3 ;  /* 0x00000003000075a7 */ /* 0x0022a400080011ff */
[----:B--2---:R-:W-:Y:S05]  /*a0d0*/  @!P0 NANOSLEEP.SYNCS 0x989680 ;  /* 0x009896800000895d */ /* 0x004fea0003900000 */
[----:B------:R-:W2:Y:S02]  /*a0e0*/  @!P0 SYNCS.PHASECHK.TRANS64 P0, [R0+URZ], R3 ;  /* 0x00000003000085a7 */ /* 0x000ea400080010ff */
[----:B--2---:R-:W-:Y:S05]  /*a0f0*/  @!P0 BRA `(.L_x_191) ;  /* 0xfffffffc00f08947 */ /* 0x004fea000383ffff */
[----:B------:R-:W-:Y:S05]  /*a100*/  BRA `(.L_x_192) ;  /* 0xffffff9c00907947 */ /* 0x000fea000383ffff */
.L_x_64:
[----:B------:R-:W-:-:S07]  /*a110*/  MOV R0, UR5 ;  /* 0x0000000500007c02 */ /* 0x000fce0008000f00 */
.L_x_193:
[----:B-1----:R1:W2:Y:S02]  /*a120*/  SYNCS.PHASECHK.TRANS64.TRYWAIT P0, [R0+URZ], R3 ;  /* 0x00000003000075a7 */ /* 0x0022a400080011ff */
[----:B--2---:R-:W-:Y:S05]  /*a130*/  @!P0 NANOSLEEP.SYNCS 0x989680 ;  /* 0x009896800000895d */ /* 0x004fea0003900000 */
[----:B------:R-:W2:Y:S02]  /*a140*/  @!P0 SYNCS.PHASECHK.TRANS64 P0, [R0+URZ], R3 ;  /* 0x00000003000085a7 */ /* 0x000ea400080010ff */
[----:B--2---:R-:W-:Y:S05]  /*a150*/  @!P0 BRA `(.L_x_193) ;  /* 0xfffffffc00f08947 */ /* 0x004fea000383ffff */
[----:B------:R-:W-:Y:S05]  /*a160*/  BRA `(.L_x_194) ;  /* 0xffffff9c00a07947 */ /* 0x000fea000383ffff */
.L_x_65:
[----:B------:R-:W-:-:S07]  /*a170*/  MOV R0, UR5 ;  /* 0x0000000500007c02 */ /* 0x000fce0008000f00 */
.L_x_195:
[----:B-1----:R1:W2:Y:S02]  /*a180*/  SYNCS.PHASECHK.TRANS64.TRYWAIT P0, [R0+URZ], R3 ;  /* 0x00000003000075a7 */ /* 0x0022a400080011ff */
[----:B--2---:R-:W-:Y:S05]  /*a190*/  @!P0 NANOSLEEP.SYNCS 0x989680 ;  /* 0x009896800000895d */ /* 0x004fea0003900000 */
[----:B------:R-:W2:Y:S02]  /*a1a0*/  @!P0 SYNCS.PHASECHK.TRANS64 P0, [R0+URZ], R3 ;  /* 0x00000003000085a7 */ /* 0x000ea400080010ff */
[----:B--2---:R-:W-:Y:S05]  /*a1b0*/  @!P0 BRA `(.L_x_195) ;  /* 0xfffffffc00f08947 */ /* 0x004fea000383ffff */
[----:B------:R-:W-:Y:S05]  /*a1c0*/  BRA `(.L_x_196) ;  /* 0xffffff9c00b07947 */ /* 0x000fea000383ffff */
.L_x_66:
[----:B------:R-:W-:-:S07]  /*a1d0*/  MOV R0, UR5 ;  /* 0x0000000500007c02 */ /* 0x000fce0008000f00 */
.L_x_197:
[----:B-1----:R1:W2:Y:S02]  /*a1e0*/  SYNCS.PHASECHK.TRANS64.TRYWAIT P0, [R0+URZ], R3 ;  /* 0x00000003000075a7 */ /* 0x0022a400080011ff */
[----:B--2---:R-:W-:Y:S05]  /*a1f0*/  @!P0 NANOSLEEP.SYNCS 0x989680 ;  /* 0x009896800000895d */ /* 0x004fea0003900000 */
[----:B------:R-:W2:Y:S02]  /*a200*/  @!P0 SYNCS.PHASECHK.TRANS64 P0, [R0+URZ], R3 ;  /* 0x00000003000085a7 */ /* 0x000ea400080010ff */
[----:B--2---:R-:W-:Y:S05]  /*a210*/  @!P0 BRA `(.L_x_197) ;  /* 0xfffffffc00f08947 */ /* 0x004fea000383ffff */
[----:B------:R-:W-:Y:S05]  /*a220*/  BRA `(.L_x_198) ;  /* 0xffffff9c00c07947 */ /* 0x000fea000383ffff */
.L_x_69:
[----:B------:R-:W-:-:S07]  /*a230*/  MOV R4, UR4 ;  /* 0x0000000400047c02 */ /* 0x000fce0008000f00 */
.L_x_199:
[----:B--2---:R2:W3:Y:S02]  /*a240*/  SYNCS.PHASECHK.TRANS64.TRYWAIT P1, [R4+URZ+0x258], R7 ;  /* 0x00025807040075a7 */ /* 0x0044e400080211ff */
[----:B---3--:R-:W-:Y:S05]  /*a250*/  @!P1 NANOSLEEP.SYNCS 0x989680 ;  /* 0x009896800000995d */ /* 0x008fea0003900000 */
[----:B------:R-:W3:Y:S02]  /*a260*/  @!P1 SYNCS.PHASECHK.TRANS64 P1, [R4+URZ+0x258], R7 ;  /* 0x00025807040095a7 */ /* 0x000ee400080210ff */
[----:B---3--:R-:W-:Y:S05]  /*a270*/  @!P1 BRA `(.L_x_199) ;  /* 0xfffffffc00f09947 */ /* 0x008fea000383ffff */
[----:B------:R-:W-:Y:S05]  /*a280*/  BRA `(.L_x_200) ;  /* 0xffffffa000307947 */ /* 0x000fea000383ffff */
.L_x_70:
[----:B--2---:R-:W-:-:S07]  /*a290*/  MOV R4, UR4 ;  /* 0x0000000400047c02 */ /* 0x004fce0008000f00 */
.L_x_201:
[----:B--2---:R2:W3:Y:S02]  /*a2a0*/  SYNCS.PHASECHK.TRANS64.TRYWAIT P1, [R4+URZ+0x250], R5 ;  /* 0x00025005040075a7 */ /* 0x0044e400080211ff */
[----:B---3--:R-:W-:Y:S05]  /*a2b0*/  @!P1 NANOSLEEP.SYNCS 0x989680 ;  /* 0x009896800000995d */ /* 0x008fea0003900000 */
[----:B------:R-:W3:Y:S02]  /*a2c0*/  @!P1 SYNCS.PHASECHK.TRANS64 P1, [R4+URZ+0x250], R5 ;  /* 0x00025005040095a7 */ /* 0x000ee400080210ff */
[----:B---3--:R-:W-:Y:S05]  /*a2d0*/  @!P1 BRA `(.L_x_201) ;  /* 0xfffffffc00f09947 */ /* 0x008fea000383ffff */
[----:B------:R-:W-:Y:S05]  /*a2e0*/  BRA `(.L_x_202) ;  /* 0xffffffa000387947 */ /* 0x000fea000383ffff */
.L_x_78:
[----:B------:R-:W-:-:S07]  /*a2f0*/  MOV R0, UR15 ;  /* 0x0000000f00007c02 */ /* 0x000fce0008000f00 */
.L_x_203:
[----:B-1----:R1:W2:Y:S02]  /*a300*/  SYNCS.PHASECHK.TRANS64.TRYWAIT P0, [R0+URZ+0x250], R5 ;  /* 0x00025005000075a7 */ /* 0x0022a400080011ff */
[----:B--2---:R-:W-:Y:S05]  /*a310*/  @!P0 NANOSLEEP.SYNCS 0x989680 ;  /* 0x009896800000895d */ /* 0x004fea0003900000 */
[----:B------:R-:W2:Y:S02]  /*a320*/  @!P0 SYNCS.PHASECHK.TRANS64 P0, [R0+URZ+0x250], R5 ;  /* 0x00025005000085a7 */ /* 0x000ea400080010ff */
[----:B--2---:R-:W-:Y:S05]  /*a330*/  @!P0 BRA `(.L_x_203) ;  /* 0xfffffffc00f08947 */ /* 0x004fea000383ffff */
[----:B------:R-:W-:Y:S05]  /*a340*/  BRA `(.L_x_204) ;  /* 0xffffffa400a07947 */ /* 0x000fea000383ffff */
.L_x_79:
[----:B------:R-:W-:-:S07]  /*a350*/  MOV R5, UR19 ;  /* 0x0000001300057c02 */ /* 0x000fce0008000f00 */
.L_x_205:
[----:B-1----:R1:W2:Y:S02]  /*a360*/  SYNCS.PHASECHK.TRANS64.TRYWAIT P0, [R5+URZ+0x270], R0 ;  /* 0x00027000050075a7 */ /* 0x0022a400080011ff */
[----:B--2---:R-:W-:Y:S05]  /*a370*/  @!P0 NANOSLEEP.SYNCS 0x989680 ;  /* 0x009896800000895d */ /* 0x004fea0003900000 */
[----:B------:R-:W2:Y:S02]  /*a380*/  @!P0 SYNCS.PHASECHK.TRANS64 P0, [R5+URZ+0x270], R0 ;  /* 0x00027000050085a7 */ /* 0x000ea400080010ff */
[----:B--2---:R-:W-:Y:S05]  /*a390*/  @!P0 BRA `(.L_x_205) ;  /* 0xfffffffc00f08947 */ /* 0x004fea000383ffff */
[----:B------:R-:W-:Y:S05]  /*a3a0*/  BRA `(.L_x_206) ;  /* 0xffffffa400bc7947 */ /* 0x000fea000383ffff */
.L_x_82:
[----:B-1----:R-:W-:Y:S07]  /*a3b0*/  MOV R0, UR11 ;  /* 0x0000000b00007c02 */ /* 0x002fee0008000f00 */
.L_x_207:
[----:B-1----:R1:W2:Y:S02]  /*a3c0*/  SYNCS.PHASECHK.TRANS64.TRYWAIT P0, [R0+URZ], R5 ;  /* 0x00000005000075a7 */ /* 0x0022a400080011ff */
[----:B--2---:R-:W-:Y:S05]  /*a3d0*/  @!P0 NANOSLEEP.SYNCS 0x989680 ;  /* 0x009896800000895d */ /* 0x004fea0003900000 */
[----:B------:R-:W2:Y:S02]  /*a3e0*/  @!P0 SYNCS.PHASECHK.TRANS64 P0, [R0+URZ], R5 ;  /* 0x00000005000085a7 */ /* 0x000ea400080010ff */
[----:B--2---:R-:W-:Y:S05]  /*a3f0*/  @!P0 BRA `(.L_x_207) ;  /* 0xfffffffc00f08947 */ /* 0x004fea000383ffff */
[----:B------:R-:W-:Y:S05]  /*a400*/  BRA `(.L_x_81) ;  /* 0xffffffa400ec7947 */ /* 0x000fea000383ffff */
.L_x_85:
[----:B------:R-:W-:-:S07]  /*a410*/  MOV R0, UR4 ;  /* 0x0000000400007c02 */ /* 0x000fce0008000f00 */
.L_x_208:
[----:B-1----:R1:W3:Y:S02]  /*a420*/  SYNCS.PHASECHK.TRANS64.TRYWAIT P0, [R0+URZ], R3 ;  /* 0x00000003000075a7 */ /* 0x0022e400080011ff */
[----:B---3--:R-:W-:Y:S05]  /*a430*/  @!P0 NANOSLEEP.SYNCS 0x989680 ;  /* 0x009896800000895d */ /* 0x008fea0003900000 */
[----:B------:R-:W3:Y:S02]  /*a440*/  @!P0 SYNCS.PHASECHK.TRANS64 P0, [R0+URZ], R3 ;  /* 0x00000003000085a7 */ /* 0x000ee400080010ff */
[----:B---3--:R-:W-:Y:S05]  /*a450*/  @!P0 BRA `(.L_x_208) ;  /* 0xfffffffc00f08947 */ /* 0x008fea000383ffff */
[----:B------:R-:W-:Y:S05]  /*a460*/  BRA `(.L_x_209) ;  /* 0xffffffa800947947 */ /* 0x000fea000383ffff */
.L_x_86:
[----:B------:R-:W-:-:S07]  /*a470*/  MOV R0, UR4 ;  /* 0x0000000400007c02 */ /* 0x000fce0008000f00 */
.L_x_210:
[----:B-1----:R1:W2:Y:S02]  /*a480*/  SYNCS.PHASECHK.TRANS64.TRYWAIT P0, [R0+URZ], R3 ;  /* 0x00000003000075a7 */ /* 0x0022a400080011ff */
[----:B--2---:R-:W-:Y:S05]  /*a490*/  @!P0 NANOSLEEP.SYNCS 0x989680 ;  /* 0x009896800000895d */ /* 0x004fea0003900000 */
[----:B------:R-:W2:Y:S02]  /*a4a0*/  @!P0 SYNCS.PHASECHK.TRANS64 P0, [R0+URZ], R3 ;  /* 0x00000003000085a7 */ /* 0x000ea400080010ff */
[----:B--2---:R-:W-:Y:S05]  /*a4b0*/  @!P0 BRA `(.L_x_210) ;  /* 0xfffffffc00f08947 */ /* 0x004fea000383ffff */
[----:B------:R-:W-:Y:S05]  /*a4c0*/  BRA `(.L_x_211) ;  /* 0xffffffa800a07947 */ /* 0x000fea000383ffff */
.L_x_91:
[----:B------:R-:W-:Y:S07]  /*a4d0*/  MOV R0, UR25 ;  /* 0x0000001900007c02 */ /* 0x000fee0008000f00 */
.L_x_212:
[----:B-1----:R1:W2:Y:S02]  /*a4e0*/  SYNCS.PHASECHK.TRANS64.TRYWAIT P0, [R0+URZ+0x250], R3 ;  /* 0x00025003000075a7 */ /* 0x0022a400080011ff */
[----:B--2---:R-:W-:Y:S05]  /*a4f0*/  @!P0 NANOSLEEP.SYNCS 0x989680 ;  /* 0x009896800000895d */ /* 0x004fea0003900000 */
[----:B------:R-:W2:Y:S02]  /*a500*/  @!P0 SYNCS.PHASECHK.TRANS64 P0, [R0+URZ+0x250], R3 ;  /* 0x00025003000085a7 */ /* 0x000ea400080010ff */
[----:B--2---:R-:W-:Y:S05]  /*a510*/  @!P0 BRA `(.L_x_212) ;  /* 0xfffffffc00f08947 */ /* 0x004fea000383ffff */
[----:B------:R-:W-:Y:S05]  /*a520*/  BRA `(.L_x_213) ;  /* 0xffffffb000347947 */ /* 0x000fea000383ffff */
.L_x_94:
[----:B------:R-:W-:Y:S07]  /*a530*/  MOV R3, UR25 ;  /* 0x0000001900037c02 */ /* 0x000fee0008000f00 */
.L_x_214:
[----:B-1----:R1:W2:Y:S02]  /*a540*/  SYNCS.PHASECHK.TRANS64.TRYWAIT P1, [R3+URZ+0x248], R12 ;  /* 0x0002480c030075a7 */ /* 0x0022a400080211ff */
[----:B--2---:R-:W-:Y:S05]  /*a550*/  @!P1 NANOSLEEP.SYNCS 0x989680 ;  /* 0x009896800000995d */ /* 0x004fea0003900000 */
[----:B------:R-:W2:Y:S02]  /*a560*/  @!P1 SYNCS.PHASECHK.TRANS64 P1, [R3+URZ+0x248], R12 ;  /* 0x0002480c030095a7 */ /* 0x000ea400080210ff */
[----:B--2---:R-:W-:Y:S05]  /*a570*/  @!P1 BRA `(.L_x_214) ;  /* 0xfffffffc00f09947 */ /* 0x004fea000383ffff */
[----:B------:R-:W-:Y:S05]  /*a580*/  BRA `(.L_x_93) ;  /* 0xffffffb400907947 */ /* 0x000fea000383ffff */
.L_x_97:
[----:B------:R-:W-:Y:S07]  /*a590*/  MOV R0, UR25 ;  /* 0x0000001900007c02 */ /* 0x000fee0008000f00 */
.L_x_215:
[----:B-1----:R1:W2:Y:S02]  /*a5a0*/  SYNCS.PHASECHK.TRANS64.TRYWAIT P1, [R0+URZ+0x230], R9 ;  /* 0x00023009000075a7 */ /* 0x0022a400080211ff */
[----:B--2---:R-:W-:Y:S05]  /*a5b0*/  @!P1 NANOSLEEP.SYNCS 0x989680 ;  /* 0x009896800000995d */ /* 0x004fea0003900000 */
[----:B------:R-:W2:Y:S02]  /*a5c0*/  @!P1 SYNCS.PHASECHK.TRANS64 P1, [R0+URZ+0x230], R9 ;  /* 0x00023009000095a7 */ /* 0x000ea400080210ff */
[----:B--2---:R-:W-:Y:S05]  /*a5d0*/  @!P1 BRA `(.L_x_215) ;  /* 0xfffffffc00f09947 */ /* 0x004fea000383ffff */
[----:B------:R-:W-:Y:S05]  /*a5e0*/  BRA `(.L_x_216) ;  /* 0xffffffb800b47947 */ /* 0x000fea000383ffff */
.L_x_98:
[----:B------:R-:W-:Y:S07]  /*a5f0*/  MOV R0, UR25 ;  /* 0x0000001900007c02 */ /* 0x000fee0008000f00 */
.L_x_217:
[----:B-1----:R1:W2:Y:S02]  /*a600*/  SYNCS.PHASECHK.TRANS64.TRYWAIT P0, [R0+URZ+0x238], R9 ;  /* 0x00023809000075a7 */ /* 0x0022a400080011ff */
[----:B--2---:R-:W-:Y:S05]  /*a610*/  @!P0 NANOSLEEP.SYNCS 0x989680 ;  /* 0x009896800000895d */ /* 0x004fea0003900000 */
[----:B------:R-:W2:Y:S02]  /*a620*/  @!P0 SYNCS.PHASECHK.TRANS64 P0, [R0+URZ+0x238], R9 ;  /* 0x00023809000085a7 */ /* 0x000ea400080010ff */
[----:B--2---:R-:W-:Y:S05]  /*a630*/  @!P0 BRA `(.L_x_217) ;  /* 0xfffffffc00f08947 */ /* 0x004fea000383ffff */
[----:B------:R-:W-:Y:S05]  /*a640*/  BRA `(.L_x_218) ;  /* 0xffffffb800f47947 */ /* 0x000fea000383ffff */
.L_x_100:
[----:B------:R-:W-:-:S07]  /*a650*/  MOV R0, UR25 ;  /* 0x0000001900007c02 */ /* 0x000fce0008000f00 */
.L_x_219:
[----:B--2---:R2:W3:Y:S02]  /*a660*/  SYNCS.PHASECHK.TRANS64.TRYWAIT P0, [R0+URZ+0x230], R3 ;  /* 0x00023003000075a7 */ /* 0x0044e400080011ff */
[----:B---3--:R-:W-:Y:S05]  /*a670*/  @!P0 NANOSLEEP.SYNCS 0x989680 ;  /* 0x009896800000895d */ /* 0x008fea0003900000 */
[----:B------:R-:W3:Y:S02]  /*a680*/  @!P0 SYNCS.PHASECHK.TRANS64 P0, [R0+URZ+0x230], R3 ;  /* 0x00023003000085a7 */ /* 0x000ee400080010ff */
[----:B---3--:R-:W-:Y:S05]  /*a690*/  @!P0 BRA `(.L_x_219) ;  /* 0xfffffffc00f08947 */ /* 0x008fea000383ffff */
[----:B------:R-:W-:Y:S05]  /*a6a0*/  BRA `(.L_x_220) ;  /* 0xffffffbc00587947 */ /* 0x000fea000383ffff */
.L_x_102:
[----:B------:R-:W-:Y:S07]  /*a6b0*/  MOV R0, UR48 ;  /* 0x0000003000007c02 */ /* 0x000fee0008000f00 */
.L_x_221:
[----:B-1----:R1:W2:Y:S02]  /*a6c0*/  SYNCS.PHASECHK.TRANS64.TRYWAIT P0, [R0+URZ+0x250], R3 ;  /* 0x00025003000075a7 */ /* 0x0022a400080011ff */
[----:B--2---:R-:W-:Y:S05]  /*a6d0*/  @!P0 NANOSLEEP.SYNCS 0x989680 ;  /* 0x009896800000895d */ /* 0x004fea0003900000 */
[----:B------:R-:W2:Y:S02]  /*a6e0*/  @!P0 SYNCS.PHASECHK.TRANS64 P0, [R0+URZ+0x250], R3 ;  /* 0x00025003000085a7 */ /* 0x000ea400080010ff */
[----:B--2---:R-:W-:Y:S05]  /*a6f0*/  @!P0 BRA `(.L_x_221) ;  /* 0xfffffffc00f08947 */ /* 0x004fea000383ffff */
[----:B------:R-:W-:Y:S05]  /*a700*/  BRA `(.L_x_222) ;  /* 0xffffffc0002c7947 */ /* 0x000fea000383ffff */
.L_x_113:
[----:B---3--:R3:W1:Y:S02]  /*a710*/  SYNCS.PHASECHK.TRANS64.TRYWAIT P1, [R0+URZ+0x220], R3 ;  /* 0x00022003000075a7 */ /* 0x00866400080211ff */
[----:B-1----:R-:W-:Y:S05]  /*a720*/  @!P1 NANOSLEEP.SYNCS 0x989680 ;  /* 0x009896800000995d */ /* 0x002fea0003900000 */
[----:B------:R-:W1:Y:S02]  /*a730*/  @!P1 SYNCS.PHASECHK.TRANS64 P1, [R0+URZ+0x220], R3 ;  /* 0x00022003000095a7 */ /* 0x000e6400080210ff */
[----:B-1----:R-:W-:Y:S05]  /*a740*/  @!P1 BRA `(.L_x_113) ;  /* 0xfffffffc00f09947 */ /* 0x002fea000383ffff */
[----:B------:R-:W-:Y:S05]  /*a750*/  BRA `(.L_x_112) ;  /* 0xffffffd000887947 */ /* 0x000fea000383ffff */
.L_x_115:
[----:B----4-:R4:W1:Y:S02]  /*a760*/  SYNCS.PHASECHK.TRANS64.TRYWAIT P0, [R105+URZ+0x260], R4 ;  /* 0x00026004690075a7 */ /* 0x01086400080011ff */
[----:B-1----:R-:W-:Y:S05]  /*a770*/  @!P0 NANOSLEEP.SYNCS 0x989680 ;  /* 0x009896800000895d */ /* 0x002fea0003900000 */
[----:B------:R-:W1:Y:S02]  /*a780*/  @!P0 SYNCS.PHASECHK.TRANS64 P0, [R105+URZ+0x260], R4 ;  /* 0x00026004690085a7 */ /* 0x000e6400080010ff */
[----:B-1----:R-:W-:Y:S05]  /*a790*/  @!P0 BRA `(.L_x_115) ;  /* 0xfffffffc00f08947 */ /* 0x002fea000383ffff */
[----:B------:R-:W-:Y:S05]  /*a7a0*/  BRA `(.L_x_114) ;  /* 0xffffffd000d87947 */ /* 0x000fea000383ffff */
.L_x_124:
[----:B---3--:R3:W4:Y:S02]  /*a7b0*/  SYNCS.PHASECHK.TRANS64.TRYWAIT P0, [R113+URZ+0x220], R4 ;  /* 0x00022004710075a7 */ /* 0x00872400080011ff */
[----:B----4-:R-:W-:Y:S05]  /*a7c0*/  @!P0 NANOSLEEP.SYNCS 0x989680 ;  /* 0x009896800000895d */ /* 0x010fea0003900000 */
[----:B------:R-:W4:Y:S02]  /*a7d0*/  @!P0 SYNCS.PHASECHK.TRANS64 P0, [R113+URZ+0x220], R4 ;  /* 0x00022004710085a7 */ /* 0x000f2400080010ff */
[----:B----4-:R-:W-:Y:S05]  /*a7e0*/  @!P0 BRA `(.L_x_124) ;  /* 0xfffffffc00f08947 */ /* 0x010fea000383ffff */
[----:B------:R-:W-:Y:S05]  /*a7f0*/  BRA `(.L_x_123) ;  /* 0xffffffdc00d47947 */ /* 0x000fea000383ffff */
        .weak           $__internal_0_$__cuda_sm10x_tcgen05_guardrail_trap_col_being_dealloced_not_returned_by_alloc
        .type           $__internal_0_$__cuda_sm10x_tcgen05_guardrail_trap_col_being_dealloced_not_returned_by_alloc,@function
        .size           $__internal_0_$__cuda_sm10x_tcgen05_guardrail_trap_col_being_dealloced_not_returned_by_alloc,($__internal_1_$__cuda_sm10x_tcgen05_guardrail_trap_phase_invalid_during_alloc - $__internal_0_$__cuda_sm10x_tcgen05_guardrail_trap_col_being_dealloced_not_returned_by_alloc)
$__internal_0_$__cuda_sm10x_tcgen05_guardrail_trap_col_being_dealloced_not_returned_by_alloc:
[----:B------:R-:W-:Y:S05]  /*a800*/  BPT.TRAP 0x1 ;  /* 0x000000040000795c */ /* 0x000fea0000300000 */
[----:B------:R-:W-:-:S04]  /*a810*/  HFMA2 R3, -RZ, RZ, 0, 0 ;  /* 0x00000000ff037431 */ /* 0x000fc800000001ff */
[----:B------:R-:W-:Y:S05]  /*a820*/  RET.REL.NODEC R2 `(_ZN7cutlass13device_kernelINS_4conv6kernel13ConvUniversalINS1_16ConvProblemShapeILNS1_8OperatorE2ELi2EEENS1_10collective14CollectiveConvINS1_47MainloopSm100TmaUmmaWarpSpecializedImplicitGemmILS5_2ELi34ELi2ELi1ELi2EN4cute5tupleIJNSA_1CILi1EEESD_SD_EEEEENSB_IJNSC_ILi64EEENSB_IJNSC_ILi128EEEEEENSB_IJNSC_ILi32EEEEEEEEENS_12float_e4m3_tESM_NSA_8TiledMMAINSA_8MMA_AtomIJNSA_10MMA_TraitsINSA_19SM100_MMA_F8F6F4_SSEJSM_SM_fSG_SH_NSA_17integral_constantINSA_4UMMA5MajorELST_1EEESU_NSR_INSS_7ScaleInELSV_0EEESW_EEEEEENSA_6LayoutISE_NSB_IJNSC_ILi0EEES10_S10_EEEEENSB_IJNSA_10UnderscoreES13_S13_EEEEENS7_6detail27Sm100ImplicitGemmTileTraitsINSA_13SM90_TMA_LOADENSA_14ComposedLayoutINSA_7SwizzleILi2ELi4ELi3EEENSA_18smem_ptr_flag_bitsILi8EEENSZ_INSB_IJSG_NSC_ILi8EEEEEENSB_IJSD_SG_EEEEEEEvEENS17_INSA_20SM90_TMA_LOAD_IM2COLENS19_INS1A_ILi3ELi4ELi3EEES1D_NSZ_INSB_IJSH_S1E_EEENSB_IJSD_SH_EEEEEEEvEEEENS_8epilogue10collective18CollectiveEpilogueINS1S_23Sm100TmaWarpSpecializedILi2ELi2ELi32ELb0ELb0EEEJSL_NSB_IJNSZ_ISG_SD_EES1X_EEESM_NSB_IJlNSB_IJSD_llEEES10_EEESM_S20_NS1S_6fusion15FusionCallbacksIS1W_NS21_17LinearCombinationISM_fSM_fLNS_15FloatRoundStyleE2EEESL_S1Y_JEEENSA_5SM1004TMEM4LOAD26SM100_TMEM_LOAD_16dp32b32xES18_NS19_IS1B_S1D_NSZ_INSB_IJS1E_SG_EEENSB_IJSG_SD_EEEEEEENSA_39AutoVectorizingCopyWithAssumedAlignmentILi128EEENSA_14SM90_TMA_STOREES2E_S2G_S2G_EEEvvEEEEvNT_6ParamsE) ;  /* 0xffffff5402f47950 */ /* 0x000fea0003c3ffff */
        .weak           $__internal_1_$__cuda_sm10x_tcgen05_guardrail_trap_phase_invalid_during_alloc
        .type           $__internal_1_$__cuda_sm10x_tcgen05_guardrail_trap_phase_invalid_during_alloc,@function
        .size           $__internal_1_$__cuda_sm10x_tcgen05_guardrail_trap_phase_invalid_during_alloc,($__internal_2_$__cuda_sm10x_tcgen05_guardrail_trap_unallocated_columns_being_dealloced - $__internal_1_$__cuda_sm10x_tcgen05_guardrail_trap_phase_invalid_during_alloc)
$__internal_1_$__cuda_sm10x_tcgen05_guardrail_trap_phase_invalid_during_alloc:
[----:B------:R-:W-:Y:S05]  /*a830*/  BPT.TRAP 0x1 ;  /* 0x000000040000795c */ /* 0x000fea0000300000 */
[----:B------:R-:W-:-:S04]  /*a840*/  MOV R3, 0x0 ;  /* 0x0000000000037802 */ /* 0x000fc80000000f00 */
[----:B------:R-:W-:Y:S05]  /*a850*/  RET.REL.NODEC R2 `(_ZN7cutlass13device_kernelINS_4conv6kernel13ConvUniversalINS1_16ConvProblemShapeILNS1_8OperatorE2ELi2EEENS1_10collective14CollectiveConvINS1_47MainloopSm100TmaUmmaWarpSpecializedImplicitGemmILS5_2ELi34ELi2ELi1ELi2EN4cute5tupleIJNSA_1CILi1EEESD_SD_EEEEENSB_IJNSC_ILi64EEENSB_IJNSC_ILi128EEEEEENSB_IJNSC_ILi32EEEEEEEEENS_12float_e4m3_tESM_NSA_8TiledMMAINSA_8MMA_AtomIJNSA_10MMA_TraitsINSA_19SM100_MMA_F8F6F4_SSEJSM_SM_fSG_SH_NSA_17integral_constantINSA_4UMMA5MajorELST_1EEESU_NSR_INSS_7ScaleInELSV_0EEESW_EEEEEENSA_6LayoutISE_NSB_IJNSC_ILi0EEES10_S10_EEEEENSB_IJNSA_10UnderscoreES13_S13_EEEEENS7_6detail27Sm100ImplicitGemmTileTraitsINSA_13SM90_TMA_LOADENSA_14ComposedLayoutINSA_7SwizzleILi2ELi4ELi3EEENSA_18smem_ptr_flag_bitsILi8EEENSZ_INSB_IJSG_NSC_ILi8EEEEEENSB_IJSD_SG_EEEEEEEvEENS17_INSA_20SM90_TMA_LOAD_IM2COLENS19_INS1A_ILi3ELi4ELi3EEES1D_NSZ_INSB_IJSH_S1E_EEENSB_IJSD_SH_EEEEEEEvEEEENS_8epilogue10collective18CollectiveEpilogueINS1S_23Sm100TmaWarpSpecializedILi2ELi2ELi32ELb0ELb0EEEJSL_NSB_IJNSZ_ISG_SD_EES1X_EEESM_NSB_IJlNSB_IJSD_llEEES10_EEESM_S20_NS1S_6fusion15FusionCallbacksIS1W_NS21_17LinearCombinationISM_fSM_fLNS_15FloatRoundStyleE2EEESL_S1Y_JEEENSA_5SM1004TMEM4LOAD26SM100_TMEM_LOAD_16dp32b32xES18_NS19_IS1B_S1D_NSZ_INSB_IJS1E_SG_EEENSB_IJSG_SD_EEEEEEENSA_39AutoVectorizingCopyWithAssumedAlignmentILi128EEENSA_14SM90_TMA_STOREES2E_S2G_S2G_EEEvvEEEEvNT_6ParamsE) ;  /* 0xffffff5402e87950 */ /* 0x000fea0003c3ffff */
        .weak           $__internal_2_$__cuda_sm10x_tcgen05_guardrail_trap_unallocated_columns_being_dealloced
        .type           $__internal_2_$__cuda_sm10x_tcgen05_guardrail_trap_unallocated_columns_being_dealloced,@function
        .size           $__internal_2_$__cuda_sm10x_tcgen05_guardrail_trap_unallocated_columns_being_dealloced,(.L_x_224 - $__internal_2_$__cuda_sm10x_tcgen05_guardrail_trap_unallocated_columns_being_dealloced)
$__internal_2_$__cuda_sm10x_tcgen05_guardrail_trap_unallocated_columns_being_dealloced:
[----:B------:R-:W-:Y:S05]  /*a860*/  BPT.TRAP 0x1 ;  /* 0x000000040000795c */ /* 0x000fea0000300000 */
[----:B------:R-:W-:-:S04]  /*a870*/  HFMA2 R3, -RZ, RZ, 0, 0 ;  /* 0x00000000ff037431 */ /* 0x000fc800000001ff */
[----:B------:R-:W-:Y:S05]  /*a880*/  RET.REL.NODEC R2 `(_ZN7cutlass13device_kernelINS_4conv6kernel13ConvUniversalINS1_16ConvProblemShapeILNS1_8OperatorE2ELi2EEENS1_10collective14CollectiveConvINS1_47MainloopSm100TmaUmmaWarpSpecializedImplicitGemmILS5_2ELi34ELi2ELi1ELi2EN4cute5tupleIJNSA_1CILi1EEESD_SD_EEEEENSB_IJNSC_ILi64EEENSB_IJNSC_ILi128EEEEEENSB_IJNSC_ILi32EEEEEEEEENS_12float_e4m3_tESM_NSA_8TiledMMAINSA_8MMA_AtomIJNSA_10MMA_TraitsINSA_19SM100_MMA_F8F6F4_SSEJSM_SM_fSG_SH_NSA_17integral_constantINSA_4UMMA5MajorELST_1EEESU_NSR_INSS_7ScaleInELSV_0EEESW_EEEEEENSA_6LayoutISE_NSB_IJNSC_ILi0EEES10_S10_EEEEENSB_IJNSA_10UnderscoreES13_S13_EEEEENS7_6detail27Sm100ImplicitGemmTileTraitsINSA_13SM90_TMA_LOADENSA_14ComposedLayoutINSA_7SwizzleILi2ELi4ELi3EEENSA_18smem_ptr_flag_bitsILi8EEENSZ_INSB_IJSG_NSC_ILi8EEEEEENSB_IJSD_SG_EEEEEEEvEENS17_INSA_20SM90_TMA_LOAD_IM2COLENS19_INS1A_ILi3ELi4ELi3EEES1D_NSZ_INSB_IJSH_S1E_EEENSB_IJSD_SH_EEEEEEEvEEEENS_8epilogue10collective18CollectiveEpilogueINS1S_23Sm100TmaWarpSpecializedILi2ELi2ELi32ELb0ELb0EEEJSL_NSB_IJNSZ_ISG_SD_EES1X_EEESM_NSB_IJlNSB_IJSD_llEEES10_EEESM_S20_NS1S_6fusion15FusionCallbacksIS1W_NS21_17LinearCombinationISM_fSM_fLNS_15FloatRoundStyleE2EEESL_S1Y_JEEENSA_5SM1004TMEM4LOAD26SM100_TMEM_LOAD_16dp32b32xES18_NS19_IS1B_S1D_NSZ_INSB_IJS1E_SG_EEENSB_IJSG_SD_EEEEEEENSA_39AutoVectorizingCopyWithAssumedAlignmentILi128EEENSA_14SM90_TMA_STOREES2E_S2G_S2G_EEEvvEEEEvNT_6ParamsE) ;  /* 0xffffff5402dc7950 */ /* 0x000fea0003c3ffff */
.L_x_223:
[----:B------:R-:W-:-:S00]  /*a890*/  BRA `(.L_x_223) ;  /* 0xfffffffc00fc7947 */ /* 0x000fc0000383ffff */
[----:B------:R-:W-:-:S00]  /*a8a0*/  NOP ;  /* 0x0000000000007918 */ /* 0x000fc00000000000 */
        /* <DEDUP_REMOVED lines=13> */
.L_x_224:


//--------------------- .nv.global.init           --------------------------
	.section	.nv.global.init,"aw",@progbits
.nv.global.init:
	.type		$str$29,@object
	.size		$str$29,($str$30 - $str$29)
$str$29:
        /*0000*/ 	.byte	0x28, 0x61, 0x64, 0x64, 0x72, 0x65, 0x73, 0x73, 0x20, 0x26, 0x20, 0x6d, 0x61, 0x73, 0x6b, 0x29
        /*0010*/ 	.byte	0x20, 0x3d, 0x3d, 0x20, 0x30, 0x00
	.type		$str$30,@object
	.size		$str$30,($str$28 - $str$30)
$str$30:
        /*0016*/ 	.byte	0x2f, 0x74, 0x6d, 0x70, 0x2f, 0x63, 0x75, 0x74, 0x6c, 0x61, 0x73, 0x73, 0x5f, 0x73, 0x77, 0x65
        /*0026*/ 	.byte	0x65, 0x70, 0x5f, 0x73, 0x72, 0x63, 0x2f, 0x69, 0x6e, 0x63, 0x6c, 0x75, 0x64, 0x65, 0x2f, 0x63
        /*0036*/ 	.byte	0x75, 0x74, 0x65, 0x2f, 0x70, 0x6f, 0x69, 0x6e, 0x74, 0x65, 0x72, 0x5f, 0x66, 0x6c, 0x61, 0x67
        /*0046*/ 	.byte	0x67, 0x65, 0x64, 0x2e, 0x68, 0x70, 0x70, 0x00
	.type		$str$28,@object
	.size		$str$28,($str$27 - $str$28)
$str$28:
        /*004e*/ 	.byte	0x2f, 0x74, 0x6d, 0x70, 0x2f, 0x63, 0x75, 0x74, 0x6c, 0x61, 0x73, 0x73, 0x5f, 0x73, 0x77, 0x65
        /*005e*/ 	.byte	0x65, 0x70, 0x5f, 0x73, 0x72, 0x63, 0x2f, 0x69, 0x6e, 0x63, 0x6c, 0x75, 0x64, 0x65, 0x2f, 0x63
        /*006e*/ 	.byte	0x75, 0x74, 0x65, 0x2f, 0x61, 0x74, 0x6f, 0x6d, 0x2f, 0x63, 0x6f, 0x70, 0x79, 0x5f, 0x74, 0x72
        /*007e*/ 	.byte	0x61, 0x69, 0x74, 0x73, 0x5f, 0x73, 0x6d, 0x31, 0x30, 0x30, 0x2e, 0x68, 0x70, 0x70, 0x00
	.type		$str$27,@object
	.size		$str$27,(__unnamed_1 - $str$27)
$str$27:
        /*008d*/ 	.byte	0x28, 0x28, 0x75, 0x69, 0x6e, 0x74, 0x33, 0x32, 0x5f, 0x74, 0x28, 0x74, 0x68, 0x72, 0x65, 0x61
        /*009d*/ 	.byte	0x64, 0x49, 0x64, 0x78, 0x2e, 0x78, 0x29, 0x20, 0x2f, 0x20, 0x33, 0x32, 0x29, 0x20, 0x25, 0x20
        /*00ad*/ 	.byte	0x34, 0x29, 0x20, 0x3d, 0x3d, 0x20, 0x28, 0x28, 0x28, 0x74, 0x6d, 0x65, 0x6d, 0x5f, 0x61, 0x64
        /*00bd*/ 	.byte	0x64, 0x72, 0x20, 0x3e, 0x3e, 0x20, 0x31, 0x36, 0x29, 0x20, 0x2f, 0x20, 0x33, 0x32, 0x29, 0x20
        /*00cd*/ 	.byte	0x25, 0x20, 0x34, 0x29, 0x00
	.type		__unnamed_1,@object
	.size		__unnamed_1,(__unnamed_2 - __unnamed_1)
__unnamed_1:
        /*00d2*/ 	.byte	0x61, 0x75, 0x74, 0x6f, 0x20, 0x63, 0x75, 0x74, 0x65, 0x3a, 0x3a, 0x61, 0x73, 0x5f, 0x70, 0x6f
        /* <DEDUP_REMOVED lines=24> */
        /*0262*/ 	.byte	0x3c, 0x34, 0x30, 0x39, 0x36, 0x3e, 0x3e, 0x3e, 0x3e, 0x5d, 0x00
	.type		__unnamed_2,@object
	.size		__unnamed_2,(.L_2 - __unnamed_2)
__unnamed_2:
        /* <DEDUP_REMOVED lines=40> */
        /*04ed*/ 	.byte	0x74, 0x65, 0x3a, 0x3a, 0x43, 0x3c, 0x30, 0x3e, 0x3e, 0x3e, 0x3e, 0x5d, 0x00
.L_2:


//--------------------- .nv.shared._ZN7cutlass13device_kernelINS_4conv6kernel13ConvUniversalINS1_16ConvProblemShapeILNS1_8OperatorE2ELi2EEENS1_10collective14CollectiveConvINS1_47MainloopSm100TmaUmmaWarpSpecializedImplicitGemmILS5_2ELi34ELi2ELi1ELi2EN4cute5tupleIJNSA_1CILi1EEESD_SD_EEEEENSB_IJNSC_ILi64EEENSB_IJNSC_ILi128EEEEEENSB_IJNSC_ILi32EEEEEEEEENS_12float_e4m3_tESM_NSA_8TiledMMAINSA_8MMA_AtomIJNSA_10MMA_TraitsINSA_19SM100_MMA_F8F6F4_SSEJSM_SM_fSG_SH_NSA_17integral_constantINSA_4UMMA5MajorELST_1EEESU_NSR_INSS_7ScaleInELSV_0EEESW_EEEEEENSA_6LayoutISE_NSB_IJNSC_ILi0EEES10_S10_EEEEENSB_IJNSA_10UnderscoreES13_S13_EEEEENS7_6detail27Sm100ImplicitGemmTileTraitsINSA_13SM90_TMA_LOADENSA_14ComposedLayoutINSA_7SwizzleILi2ELi4ELi3EEENSA_18smem_ptr_flag_bitsILi8EEENSZ_INSB_IJSG_NSC_ILi8EEEEEENSB_IJSD_SG_EEEEEEEvEENS17_INSA_20SM90_TMA_LOAD_IM2COLENS19_INS1A_ILi3ELi4ELi3EEES1D_NSZ_INSB_IJSH_S1E_EEENSB_IJSD_SH_EEEEEEEvEEEENS_8epilogue10collective18CollectiveEpilogueINS1S_23Sm100TmaWarpSpecializedILi2ELi2ELi32ELb0ELb0EEEJSL_NSB_IJNSZ_ISG_SD_EES1X_EEESM_NSB_IJlNSB_IJSD_llEEES10_EEESM_S20_NS1S_6fusion15FusionCallbacksIS1W_NS21_17LinearCombinationISM_fSM_fLNS_15FloatRoundStyleE2EEESL_S1Y_JEEENSA_5SM1004TMEM4LOAD26SM100_TMEM_LOAD_16dp32b32xES18_NS19_IS1B_S1D_NSZ_INSB_IJS1E_SG_EEENSB_IJSG_SD_EEEEEEENSA_39AutoVectorizingCopyWithAssumedAlignmentILi128EEENSA_14SM90_TMA_STOREES2E_S2G_S2G_EEEvvEEEEvNT_6ParamsE --------------------------
	.section	.nv.shared._ZN7cutlass13device_kernelINS_4conv6kernel13ConvUniversalINS1_16ConvProblemShapeILNS1_8OperatorE2ELi2EEENS1_10collective14CollectiveConvINS1_47MainloopSm100TmaUmmaWarpSpecializedImplicitGemmILS5_2ELi34ELi2ELi1ELi2EN4cute5tupleIJNSA_1CILi1EEESD_SD_EEEEENSB_IJNSC_ILi64EEENSB_IJNSC_ILi128EEEEEENSB_IJNSC_ILi32EEEEEEEEENS_12float_e4m3_tESM_NSA_8TiledMMAINSA_8MMA_AtomIJNSA_10MMA_TraitsINSA_19SM100_MMA_F8F6F4_SSEJSM_SM_fSG_SH_NSA_17integral_constantINSA_4UMMA5MajorELST_1EEESU_NSR_INSS_7ScaleInELSV_0EEESW_EEEEEENSA_6LayoutISE_NSB_IJNSC_ILi0EEES10_S10_EEEEENSB_IJNSA_10UnderscoreES13_S13_EEEEENS7_6detail27Sm100ImplicitGemmTileTraitsINSA_13SM90_TMA_LOADENSA_14ComposedLayoutINSA_7SwizzleILi2ELi4ELi3EEENSA_18smem_ptr_flag_bitsILi8EEENSZ_INSB_IJSG_NSC_ILi8EEEEEENSB_IJSD_SG_EEEEEEEvEENS17_INSA_20SM90_TMA_LOAD_IM2COLENS19_INS1A_ILi3ELi4ELi3EEES1D_NSZ_INSB_IJSH_S1E_EEENSB_IJSD_SH_EEEEEEEvEEEENS_8epilogue10collective18CollectiveEpilogueINS1S_23Sm100TmaWarpSpecializedILi2ELi2ELi32ELb0ELb0EEEJSL_NSB_IJNSZ_ISG_SD_EES1X_EEESM_NSB_IJlNSB_IJSD_llEEES10_EEESM_S20_NS1S_6fusion15FusionCallbacksIS1W_NS21_17LinearCombinationISM_fSM_fLNS_15FloatRoundStyleE2EEESL_S1Y_JEEENSA_5SM1004TMEM4LOAD26SM100_TMEM_LOAD_16dp32b32xES18_NS19_IS1B_S1D_NSZ_INSB_IJS1E_SG_EEENSB_IJSG_SD_EEEEEEENSA_39AutoVectorizingCopyWithAssumedAlignmentILi128EEENSA_14SM90_TMA_STOREES2E_S2G_S2G_EEEvvEEEEvNT_6ParamsE,"aw",@nobits
	.sectionflags	@""
	.align	16
	.zero		1024


//--------------------- .nv.shared.reserved.0     --------------------------
	.section	.nv.shared.reserved.0,"aw",@nobits
	.weak		__nv_reservedSMEM_offset_0_alias
	.size		__nv_reservedSMEM_offset_0_alias, 0, 64
	.other		__nv_reservedSMEM_offset_0_alias,@"STO_CUDA_RESERVED_SHARED STV_DEFAULT"
__nv_reservedSMEM_offset_0_alias:
	.zero		0
.nv.shared.reserved.0:
	.zero		64
	.weak		__nv_reservedSMEM_tcgen05_partition
	.type		__nv_reservedSMEM_tcgen05_partition,@object
	.size		__nv_reservedSMEM_tcgen05_partition,(.L_0 - __nv_reservedSMEM_tcgen05_partition)
__nv_reservedSMEM_tcgen05_partition:
	.zero		32
.L_0:


//--------------------- .nv.global                --------------------------
	.section	.nv.global,"aw",@nobits
.nv.global:
	.type		_ZN39_INTERNAL_10bc1052_4_k_cu_b402d965_35514cute1_E,@object
	.size		_ZN39_INTERNAL_10bc1052_4_k_cu_b402d965_35514cute1_E,(_ZN39_INTERNAL_10bc1052_4_k_cu_b402d965_35514cuda3std3__45__cpo6cbeginE - _ZN39_INTERNAL_10bc1052_4_k_cu_b402d965_35514cute1_E)
_ZN39_INTERNAL_10bc1052_4_k_cu_b402d965_35514cute1_E:
	.zero		1
	.type		_ZN39_INTERNAL_10bc1052_4_k_cu_b402d965_35514cuda3std3__45__cpo6cbeginE,@object
	.size		_ZN39_INTERNAL_10bc1052_4_k_cu_b402d965_35514cuda3std3__45__cpo6cbeginE,(_ZN39_INTERNAL_10bc1052_4_k_cu_b402d965_35514cuda3std3__48in_placeE - _ZN39_INTERNAL_10bc1052_4_k_cu_b402d965_35514cuda3std3__45__cpo6cbeginE)
_ZN39_INTERNAL_10bc1052_4_k_cu_b402d965_35514cuda3std3__45__cpo6cbeginE:
	.zero		1
	.type		_ZN39_INTERNAL_10bc1052_4_k_cu_b402d965_35514cuda3std3__48in_placeE,@object
	.size		_ZN39_INTERNAL_10bc1052_4_k_cu_b402d965_35514cuda3std3__48in_placeE,(_ZN39_INTERNAL_10bc1052_4_k_cu_b402d965_35514cuda3std6ranges3__45__cpo9iter_moveE - _ZN39_INTERNAL_10bc1052_4_k_cu_b402d965_35514cuda3std3__48in_placeE)
_ZN39_INTERNAL_10bc1052_4_k_cu_b402d965_35514cuda3std3__48in_placeE:
	.zero		1
	.type		_ZN39_INTERNAL_10bc1052_4_k_cu_b402d965_35514cuda3std6ranges3__45__cpo9iter_moveE,@object
	.size		_ZN39_INTERNAL_10bc1052_4_k_cu_b402d965_35514cuda3std6ranges3__45__cpo9iter_moveE,(_ZN39_INTERNAL_10bc1052_4_k_cu_b402d965_35514cuda3std3__45__cpo5beginE - _ZN39_INTERNAL_10bc1052_4_k_cu_b402d965_35514cuda3std6ranges3__45__cpo9iter_moveE)
_ZN39_INTERNAL_10bc1052_4_k_cu_b402d965_35514cuda3std6ranges3__45__cpo9iter_moveE:
	.zero		1
	.type		_ZN39_INTERNAL_10bc1052_4_k_cu_b402d965_35514cuda3std3__45__cpo5beginE,@object
	.size		_ZN39_INTERNAL_10bc1052_4_k_cu_b402d965_35514cuda3std3__45__cpo5beginE,(_ZN39_INTERNAL_10bc1052_4_k_cu_b402d965_35514cuda3std3__441_GLOBAL__N__10bc1052_4_k_cu_b402d965_35516ignoreE - _ZN39_INTERNAL_10bc1052_4_k_cu_b402d965_35514cuda3std3__45__cpo5beginE)
_ZN39_INTERNAL_10bc1052_4_k_cu_b402d965_35514cuda3std3__45__cpo5beginE:
	.zero		1
	.type		_ZN39_INTERNAL_10bc1052_4_k_cu_b402d965_35514cuda3std3__441_GLOBAL__N__10bc1052_4_k_cu_b402d965_35516ignoreE,@object
	.size		_ZN39_INTERNAL_10bc1052_4_k_cu_b402d965_35514cuda3std3__441_GLOBAL__N__10bc1052_4_k_cu_b402d965_35516ignoreE,(_ZN39_INTERNAL_10bc1052_4_k_cu_b402d965_35514cute7productE - _ZN39_INTERNAL_10bc1052_4_k_cu_b402d965_35514cuda3std3__441_GLOBAL__N__10bc1052_4_k_cu_b402d965_35516ignoreE)
_ZN39_INTERNAL_10bc1052_4_k_cu_b402d965_35514cuda3std3__441_GLOBAL__N__10bc1052_4_k_cu_b402d965_35516ignoreE:
	.zero		1
	.type		_ZN39_INTERNAL_10bc1052_4_k_cu_b402d965_35514cute7productE,@object
	.size		_ZN39_INTERNAL_10bc1052_4_k_cu_b402d965_35514cute7productE,(_ZN39_INTERNAL_10bc1052_4_k_cu_b402d965_35514cuda3std3__45__cpo3endE - _ZN39_INTERNAL_10bc1052_4_k_cu_b402d965_35514cute7productE)
_ZN39_INTERNAL_10bc1052_4_k_cu_b402d965_35514cute7productE:
	.zero		1
	.type		_ZN39_INTERNAL_10bc1052_4_k_cu_b402d965_35514cuda3std3__45__cpo3endE,@object
	.size		_ZN39_INTERNAL_10bc1052_4_k_cu_b402d965_35514cuda3std3__45__cpo3endE,(_ZN39_INTERNAL_10bc1052_4_k_cu_b402d965_35514cuda3std3__419piecewise_constructE - _ZN39_INTERNAL_10bc1052_4_k_cu_b402d965_35514cuda3std3__45__cpo3endE)
_ZN39_INTERNAL_10bc1052_4_k_cu_b402d965_35514cuda3std3__45__cpo3endE:
	.zero		1
	.type		_ZN39_INTERNAL_10bc1052_4_k_cu_b402d965_35514cuda3std3__419piecewise_constructE,@object
	.size		_ZN39_INTERNAL_10bc1052_4_k_cu_b402d965_35514cuda3std3__419piecewise_constructE,(_ZN39_INTERNAL_10bc1052_4_k_cu_b402d965_35514cuda3std3__45__cpo4cendE - _ZN39_INTERNAL_10bc1052_4_k_cu_b402d965_35514cuda3std3__419piecewise_constructE)
_ZN39_INTERNAL_10bc1052_4_k_cu_b402d965_35514cuda3std3__419piecewise_constructE:
	.zero		1
	.type		_ZN39_INTERNAL_10bc1052_4_k_cu_b402d965_35514cuda3std3__45__cpo4cendE,@object
	.size		_ZN39_INTERNAL_10bc1052_4_k_cu_b402d965_35514cuda3std3__45__cpo4cendE,(_ZN39_INTERNAL_10bc1052_4_k_cu_b402d965_35514cuda3std6ranges3__45__cpo4swapE - _ZN39_INTERNAL_10bc1052_4_k_cu_b402d965_35514cuda3std3__45__cpo4cendE)
_ZN39_INTERNAL_10bc1052_4_k_cu_b402d965_35514cuda3std3__45__cpo4cendE:
	.zero		1
	.type		_ZN39_INTERNAL_10bc1052_4_k_cu_b402d965_35514cuda3std6ranges3__45__cpo4swapE,@object
	.size		_ZN39_INTERNAL_10bc1052_4_k_cu_b402d965_35514cuda3std6ranges3__45__cpo4swapE,(.L_10 - _ZN39_INTERNAL_10bc1052_4_k_cu_b402d965_35514cuda3std6ranges3__45__cpo4swapE)
_ZN39_INTERNAL_10bc1052_4_k_cu_b402d965_35514cuda3std6ranges3__45__cpo4swapE:
	.zero		1
.L_10:


//--------------------- .nv.constant0._ZN7cutlass13device_kernelINS_4conv6kernel13ConvUniversalINS1_16ConvProblemShapeILNS1_8OperatorE2ELi2EEENS1_10collective14CollectiveConvINS1_47MainloopSm100TmaUmmaWarpSpecializedImplicitGemmILS5_2ELi34ELi2ELi1ELi2EN4cute5tupleIJNSA_1CILi1EEESD_SD_EEEEENSB_IJNSC_ILi64EEENSB_IJNSC_ILi128EEEEEENSB_IJNSC_ILi32EEEEEEEEENS_12float_e4m3_tESM_NSA_8TiledMMAINSA_8MMA_AtomIJNSA_10MMA_TraitsINSA_19SM100_MMA_F8F6F4_SSEJSM_SM_fSG_SH_NSA_17integral_constantINSA_4UMMA5MajorELST_1EEESU_NSR_INSS_7ScaleInELSV_0EEESW_EEEEEENSA_6LayoutISE_NSB_IJNSC_ILi0EEES10_S10_EEEEENSB_IJNSA_10UnderscoreES13_S13_EEEEENS7_6detail27Sm100ImplicitGemmTileTraitsINSA_13SM90_TMA_LOADENSA_14ComposedLayoutINSA_7SwizzleILi2ELi4ELi3EEENSA_18smem_ptr_flag_bitsILi8EEENSZ_INSB_IJSG_NSC_ILi8EEEEEENSB_IJSD_SG_EEEEEEEvEENS17_INSA_20SM90_TMA_LOAD_IM2COLENS19_INS1A_ILi3ELi4ELi3EEES1D_NSZ_INSB_IJSH_S1E_EEENSB_IJSD_SH_EEEEEEEvEEEENS_8epilogue10collective18CollectiveEpilogueINS1S_23Sm100TmaWarpSpecializedILi2ELi2ELi32ELb0ELb0EEEJSL_NSB_IJNSZ_ISG_SD_EES1X_EEESM_NSB_IJlNSB_IJSD_llEEES10_EEESM_S20_NS1S_6fusion15FusionCallbacksIS1W_NS21_17LinearCombinationISM_fSM_fLNS_15FloatRoundStyleE2EEESL_S1Y_JEEENSA_5SM1004TMEM4LOAD26SM100_TMEM_LOAD_16dp32b32xES18_NS19_IS1B_S1D_NSZ_INSB_IJS1E_SG_EEENSB_IJSG_SD_EEEEEEENSA_39AutoVectorizingCopyWithAssumedAlignmentILi128EEENSA_14SM90_TMA_STOREES2E_S2G_S2G_EEEvvEEEEvNT_6ParamsE --------------------------
	.section	.nv.constant0._ZN7cutlass13device_kernelINS_4conv6kernel13ConvUniversalINS1_16ConvProblemShapeILNS1_8OperatorE2ELi2EEENS1_10collective14CollectiveConvINS1_47MainloopSm100TmaUmmaWarpSpecializedImplicitGemmILS5_2ELi34ELi2ELi1ELi2EN4cute5tupleIJNSA_1CILi1EEESD_SD_EEEEENSB_IJNSC_ILi64EEENSB_IJNSC_ILi128EEEEEENSB_IJNSC_ILi32EEEEEEEEENS_12float_e4m3_tESM_NSA_8TiledMMAINSA_8MMA_AtomIJNSA_10MMA_TraitsINSA_19SM100_MMA_F8F6F4_SSEJSM_SM_fSG_SH_NSA_17integral_constantINSA_4UMMA5MajorELST_1EEESU_NSR_INSS_7ScaleInELSV_0EEESW_EEEEEENSA_6LayoutISE_NSB_IJNSC_ILi0EEES10_S10_EEEEENSB_IJNSA_10UnderscoreES13_S13_EEEEENS7_6detail27Sm100ImplicitGemmTileTraitsINSA_13SM90_TMA_LOADENSA_14ComposedLayoutINSA_7SwizzleILi2ELi4ELi3EEENSA_18smem_ptr_flag_bitsILi8EEENSZ_INSB_IJSG_NSC_ILi8EEEEEENSB_IJSD_SG_EEEEEEEvEENS17_INSA_20SM90_TMA_LOAD_IM2COLENS19_INS1A_ILi3ELi4ELi3EEES1D_NSZ_INSB_IJSH_S1E_EEENSB_IJSD_SH_EEEEEEEvEEEENS_8epilogue10collective18CollectiveEpilogueINS1S_23Sm100TmaWarpSpecializedILi2ELi2ELi32ELb0ELb0EEEJSL_NSB_IJNSZ_ISG_SD_EES1X_EEESM_NSB_IJlNSB_IJSD_llEEES10_EEESM_S20_NS1S_6fusion15FusionCallbacksIS1W_NS21_17LinearCombinationISM_fSM_fLNS_15FloatRoundStyleE2EEESL_S1Y_JEEENSA_5SM1004TMEM4LOAD26SM100_TMEM_LOAD_16dp32b32xES18_NS19_IS1B_S1D_NSZ_INSB_IJS1E_SG_EEENSB_IJSG_SD_EEEEEEENSA_39AutoVectorizingCopyWithAssumedAlignmentILi128EEENSA_14SM90_TMA_STOREES2E_S2G_S2G_EEEvvEEEEvNT_6ParamsE,"a",@progbits
	.sectionflags	@""
	.align	4
.nv.constant0._ZN7cutlass13device_kernelINS_4conv6kernel13ConvUniversalINS1_16ConvProblemShapeILNS1_8OperatorE2ELi2EEENS1_10collective14CollectiveConvINS1_47MainloopSm100TmaUmmaWarpSpecializedImplicitGemmILS5_2ELi34ELi2ELi1ELi2EN4cute5tupleIJNSA_1CILi1EEESD_SD_EEEEENSB_IJNSC_ILi64EEENSB_IJNSC_ILi128EEEEEENSB_IJNSC_ILi32EEEEEEEEENS_12float_e4m3_tESM_NSA_8TiledMMAINSA_8MMA_AtomIJNSA_10MMA_TraitsINSA_19SM100_MMA_F8F6F4_SSEJSM_SM_fSG_SH_NSA_17integral_constantINSA_4UMMA5MajorELST_1EEESU_NSR_INSS_7ScaleInELSV_0EEESW_EEEEEENSA_6LayoutISE_NSB_IJNSC_ILi0EEES10_S10_EEEEENSB_IJNSA_10UnderscoreES13_S13_EEEEENS7_6detail27Sm100ImplicitGemmTileTraitsINSA_13SM90_TMA_LOADENSA_14ComposedLayoutINSA_7SwizzleILi2ELi4ELi3EEENSA_18smem_ptr_flag_bitsILi8EEENSZ_INSB_IJSG_NSC_ILi8EEEEEENSB_IJSD_SG_EEEEEEEvEENS17_INSA_20SM90_TMA_LOAD_IM2COLENS19_INS1A_ILi3ELi4ELi3EEES1D_NSZ_INSB_IJSH_S1E_EEENSB_IJSD_SH_EEEEEEEvEEEENS_8epilogue10collective18CollectiveEpilogueINS1S_23Sm100TmaWarpSpecializedILi2ELi2ELi32ELb0ELb0EEEJSL_NSB_IJNSZ_ISG_SD_EES1X_EEESM_NSB_IJlNSB_IJSD_llEEES10_EEESM_S20_NS1S_6fusion15FusionCallbacksIS1W_NS21_17LinearCombinationISM_fSM_fLNS_15FloatRoundStyleE2EEESL_S1Y_JEEENSA_5SM1004TMEM4LOAD26SM100_TMEM_LOAD_16dp32b32xES18_NS19_IS1B_S1D_NSZ_INSB_IJS1E_SG_EEENSB_IJSG_SD_EEEEEEENSA_39AutoVectorizingCopyWithAssumedAlignmentILi128EEENSA_14SM90_TMA_STOREES2E_S2G_S2G_EEEvvEEEEvNT_6ParamsE:
	.zero		2944


//--------------------- SYMBOLS --------------------------

	.type		.nv.reservedSmem.offset0,@object
	.size		.nv.reservedSmem.offset0,0x4
	.type		.nv.reservedSmem.cap,@object
	.size		.nv.reservedSmem.cap,0x4
	.type		__assertfail,@function
